def attn_fwd(
    Q,
    K,
    V,
    Out,
    Lse,
    sm_scale,
    stride_qz,
    stride_qh,
    stride_qm,
    stride_qk,
    stride_kz,
    stride_kh,
    stride_kn,
    stride_kk,
    stride_vz,
    stride_vh,
    stride_vn,
    stride_vk,
    stride_oz,
    stride_oh,
    stride_om,
    stride_ok,
    seqlen_q,
    seqlen_k,
    BLOCK_M: tl.constexpr,
    BLOCK_N: tl.constexpr,
    HEAD_DIM: tl.constexpr,
    CAUSAL: tl.constexpr,
):
    start_m = tl.program_id(0)
    off_hz = tl.program_id(1)
    q_off = off_hz * stride_qh
    k_off = off_hz * stride_kh
    v_off = off_hz * stride_vh
    offs_m = start_m * BLOCK_M + tl.arange(0, BLOCK_M)
    offs_d = tl.arange(0, HEAD_DIM)
    offs_n = tl.arange(0, BLOCK_N)
    q_ptrs = Q + q_off + offs_m[:, None] * stride_qm + offs_d[None, :] * stride_qk
    k_ptrs = K + k_off + offs_d[:, None] * stride_kk + offs_n[None, :] * stride_kn
    v_ptrs = V + v_off + offs_n[:, None] * stride_vn + offs_d[None, :] * stride_vk
    m_i = tl.full([BLOCK_M], float("-inf"), dtype=tl.float32)
    l_i = tl.zeros([BLOCK_M], dtype=tl.float32) + 1.0
    acc = tl.zeros([BLOCK_M, HEAD_DIM], dtype=tl.float32)
    q = tl.load(q_ptrs)
    acc, l_i, m_i = _attn_fwd_inner(
        acc,
        l_i,
        m_i,
        q,
        k_ptrs,
        v_ptrs,
        sm_scale,
        stride_kn,
        stride_vn,
        start_m,
        seqlen_k,
        BLOCK_M,
        BLOCK_N,
        HEAD_DIM,
        CAUSAL,
    )
    acc = acc / l_i[:, None]
    lse = m_i + tl.math.log2(l_i) / 1.4426950408889634
    o_ptrs = (
        Out
        + off_hz * stride_oh
        + offs_m[:, None] * stride_om
        + offs_d[None, :] * stride_ok
    )
    tl.store(o_ptrs, acc.to(Out.dtype.element_ty))
    tl.store(Lse + off_hz * seqlen_q + offs_m, lse)

# config = {"BLOCK_M": 256, "BLOCK_N": 32, "HEAD_DIM": 16, "arch": "sm_90", "causal": false, "dtype": "bf16", "num_stages": 2, "num_warps": 8}
# arch = sm_90


// ===== COMPILED SASS (sm_90a) =====

	.target	sm_90a

	.elftype	@"ET_EXEC"


//--------------------- .note.nv.tkinfo           --------------------------
	.section	.note.nv.tkinfo,"",@"SHT_NOTE"
	.sectionflags	@"SHF_NOTE_NV_TKINFO"
	.tkinfo
        /*0018*/ 	.word	0x00000002
        /*0030*/ 	.string	""
        /*0030*/ 	.string	"ptxas"
        /*0030*/ 	.string	"Cuda compilation tools, release 13.0, V13.0.88"
        /*0030*/ 	.string	"Build cuda_13.0.r13.0/compiler.36424714_0"
        /*0030*/ 	.string	"-v  -suppress-debug-info  -lineinfo  -arch sm_90a "



//--------------------- .note.nv.cuinfo           --------------------------
	.section	.note.nv.cuinfo,"",@"SHT_NOTE"
	.sectionflags	@"SHF_NOTE_NV_CUINFO"
        /*0018*/ 	.short	0x0002
        /*001a*/ 	.short	0x005a
        /*001c*/ 	.short	0x0082
	.zero		2


//--------------------- .nv.info                  --------------------------
	.section	.nv.info,"",@"SHT_CUDA_INFO"
	.align	4


	//----- nvinfo : EIATTR_REGCOUNT
	.align		4
        /*0000*/ 	.byte	0x04, 0x2f
        /*0002*/ 	.short	(.L_2 - .L_1)
	.align		4
.L_1:
        /*0004*/ 	.word	index@(attn_fwd)
        /*0008*/ 	.word	0x00000068


	//----- nvinfo : EIATTR_FRAME_SIZE
	.align		4
.L_2:
        /*000c*/ 	.byte	0x04, 0x11
        /*000e*/ 	.short	(.L_4 - .L_3)
	.align		4
.L_3:
        /*0010*/ 	.word	index@(attn_fwd)
        /*0014*/ 	.word	0x00000000


	//----- nvinfo : EIATTR_MIN_STACK_SIZE
	.align		4
.L_4:
        /*0018*/ 	.byte	0x04, 0x12
        /*001a*/ 	.short	(.L_6 - .L_5)
	.align		4
.L_5:
        /*001c*/ 	.word	index@(attn_fwd)
        /*0020*/ 	.word	0x00000000
.L_6:


//--------------------- .nv.compat                --------------------------
	.section	.nv.compat,"",@"SHT_CUDA_COMPAT_INFO"
	.align	4
        /*0000*/ 	.byte	0x02, 0x09, 0x01, 0x00, 0x02, 0x02, 0x04, 0x00, 0x02, 0x05, 0x05, 0x00, 0x03, 0x07, 0x01, 0x01
        /*0010*/ 	.byte	0x02, 0x03, 0x00, 0x00, 0x02, 0x06, 0x01, 0x00, 0x04, 0x0b, 0x08, 0x00, 0x00, 0x00, 0x00, 0x00
        /*0020*/ 	.byte	0x00, 0x00, 0x00, 0x00


//--------------------- .nv.info.attn_fwd         --------------------------
	.section	.nv.info.attn_fwd,"",@"SHT_CUDA_INFO"
	.sectionflags	@""
	.align	4


	//----- nvinfo : EIATTR_CUDA_API_VERSION
	.align		4
        /*0000*/ 	.byte	0x04, 0x37
        /*0002*/ 	.short	(.L_8 - .L_7)
.L_7:
        /*0004*/ 	.word	0x00000082


	//----- nvinfo : EIATTR_KPARAM_INFO
	.align		4
.L_8:
        /*0008*/ 	.byte	0x04, 0x17
        /*000a*/ 	.short	(.L_10 - .L_9)
.L_9:
        /*000c*/ 	.word	0x00000000
        /*0010*/ 	.short	0x0019
        /*0012*/ 	.short	0x0080
        /*0014*/ 	.byte	0x00, 0xf4, 0x21, 0x00


	//----- nvinfo : EIATTR_KPARAM_INFO
	.align		4
.L_10:
        /*0018*/ 	.byte	0x04, 0x17
        /*001a*/ 	.short	(.L_12 - .L_11)
.L_11:
        /*001c*/ 	.word	0x00000000
        /*0020*/ 	.short	0x0018
        /*0022*/ 	.short	0x0078
        /*0024*/ 	.byte	0x00, 0xf4, 0x21, 0x00


	//----- nvinfo : EIATTR_KPARAM_INFO
	.align		4
.L_12:
        /*0028*/ 	.byte	0x04, 0x17
        /*002a*/ 	.short	(.L_14 - .L_13)
.L_13:
        /*002c*/ 	.word	0x00000000
        /*0030*/ 	.short	0x0017
        /*0032*/ 	.short	0x0070
        /*0034*/ 	.byte	0x00, 0xf0, 0x11, 0x00


	//----- nvinfo : EIATTR_KPARAM_INFO
	.align		4
.L_14:
        /*0038*/ 	.byte	0x04, 0x17
        /*003a*/ 	.short	(.L_16 - .L_15)
.L_15:
        /*003c*/ 	.word	0x00000000
        /*0040*/ 	.short	0x0016
        /*0042*/ 	.short	0x006c
        /*0044*/ 	.byte	0x00, 0xf0, 0x11, 0x00


	//----- nvinfo : EIATTR_KPARAM_INFO
	.align		4
.L_16:
        /*0048*/ 	.byte	0x04, 0x17
        /*004a*/ 	.short	(.L_18 - .L_17)
.L_17:
        /*004c*/ 	.word	0x00000000
        /*0050*/ 	.short	0x0015
        /*0052*/ 	.short	0x0068
        /*0054*/ 	.byte	0x00, 0xf0, 0x11, 0x00


	//----- nvinfo : EIATTR_KPARAM_INFO
	.align		4
.L_18:
        /*0058*/ 	.byte	0x04, 0x17
        /*005a*/ 	.short	(.L_20 - .L_19)
.L_19:
        /*005c*/ 	.word	0x00000000
        /*0060*/ 	.short	0x0014
        /*0062*/ 	.short	0x0064
        /*0064*/ 	.byte	0x00, 0xf0, 0x11, 0x00


	//----- nvinfo : EIATTR_KPARAM_INFO
	.align		4
.L_20:
        /*0068*/ 	.byte	0x04, 0x17
        /*006a*/ 	.short	(.L_22 - .L_21)
.L_21:
        /*006c*/ 	.word	0x00000000
        /*0070*/ 	.short	0x0013
        /*0072*/ 	.short	0x0060
        /*0074*/ 	.byte	0x00, 0xf0, 0x11, 0x00


	//----- nvinfo : EIATTR_KPARAM_INFO
	.align		4
.L_22:
        /*0078*/ 	.byte	0x04, 0x17
        /*007a*/ 	.short	(.L_24 - .L_23)
.L_23:
        /*007c*/ 	.word	0x00000000
        /*0080*/ 	.short	0x0012
        /*0082*/ 	.short	0x005c
        /*0084*/ 	.byte	0x00, 0xf0, 0x11, 0x00


	//----- nvinfo : EIATTR_KPARAM_INFO
	.align		4
.L_24:
        /*0088*/ 	.byte	0x04, 0x17
        /*008a*/ 	.short	(.L_26 - .L_25)
.L_25:
        /*008c*/ 	.word	0x00000000
        /*0090*/ 	.short	0x0011
        /*0092*/ 	.short	0x0058
        /*0094*/ 	.byte	0x00, 0xf0, 0x11, 0x00


	//----- nvinfo : EIATTR_KPARAM_INFO
	.align		4
.L_26:
        /*0098*/ 	.byte	0x04, 0x17
        /*009a*/ 	.short	(.L_28 - .L_27)
.L_27:
        /*009c*/ 	.word	0x00000000
        /*00a0*/ 	.short	0x0010
        /*00a2*/ 	.short	0x0054
        /*00a4*/ 	.byte	0x00, 0xf0, 0x11, 0x00


	//----- nvinfo : EIATTR_KPARAM_INFO
	.align		4
.L_28:
        /*00a8*/ 	.byte	0x04, 0x17
        /*00aa*/ 	.short	(.L_30 - .L_29)
.L_29:
        /*00ac*/ 	.word	0x00000000
        /*00b0*/ 	.short	0x000f
        /*00b2*/ 	.short	0x0050
        /*00b4*/ 	.byte	0x00, 0xf0, 0x11, 0x00


	//----- nvinfo : EIATTR_KPARAM_INFO
	.align		4
.L_30:
        /*00b8*/ 	.byte	0x04, 0x17
        /*00ba*/ 	.short	(.L_32 - .L_31)
.L_31:
        /*00bc*/ 	.word	0x00000000
        /*00c0*/ 	.short	0x000e
        /*00c2*/ 	.short	0x004c
        /*00c4*/ 	.byte	0x00, 0xf0, 0x11, 0x00


	//----- nvinfo : EIATTR_KPARAM_INFO
	.align		4
.L_32:
        /*00c8*/ 	.byte	0x04, 0x17
        /*00ca*/ 	.short	(.L_34 - .L_33)
.L_33:
        /*00cc*/ 	.word	0x00000000
        /*00d0*/ 	.short	0x000d
        /*00d2*/ 	.short	0x0048
        /*00d4*/ 	.byte	0x00, 0xf0, 0x11, 0x00


	//----- nvinfo : EIATTR_KPARAM_INFO
	.align		4
.L_34:
        /*00d8*/ 	.byte	0x04, 0x17
        /*00da*/ 	.short	(.L_36 - .L_35)
.L_35:
        /*00dc*/ 	.word	0x00000000
        /*00e0*/ 	.short	0x000c
        /*00e2*/ 	.short	0x0044
        /*00e4*/ 	.byte	0x00, 0xf0, 0x11, 0x00


	//----- nvinfo : EIATTR_KPARAM_INFO
	.align		4
.L_36:
        /*00e8*/ 	.byte	0x04, 0x17
        /*00ea*/ 	.short	(.L_38 - .L_37)
.L_37:
        /*00ec*/ 	.word	0x00000000
        /*00f0*/ 	.short	0x000b
        /*00f2*/ 	.short	0x0040
        /*00f4*/ 	.byte	0x00, 0xf0, 0x11, 0x00


	//----- nvinfo : EIATTR_KPARAM_INFO
	.align		4
.L_38:
        /*00f8*/ 	.byte	0x04, 0x17
        /*00fa*/ 	.short	(.L_40 - .L_39)
.L_39:
        /*00fc*/ 	.word	0x00000000
        /*0100*/ 	.short	0x000a
        /*0102*/ 	.short	0x003c
        /*0104*/ 	.byte	0x00, 0xf0, 0x11, 0x00


	//----- nvinfo : EIATTR_KPARAM_INFO
	.align		4
.L_40:
        /*0108*/ 	.byte	0x04, 0x17
        /*010a*/ 	.short	(.L_42 - .L_41)
.L_41:
        /*010c*/ 	.word	0x00000000
        /*0110*/ 	.short	0x0009
        /*0112*/ 	.short	0x0038
        /*0114*/ 	.byte	0x00, 0xf0, 0x11, 0x00


	//----- nvinfo : EIATTR_KPARAM_INFO
	.align		4
.L_42:
        /*0118*/ 	.byte	0x04, 0x17
        /*011a*/ 	.short	(.L_44 - .L_43)
.L_43:
        /*011c*/ 	.word	0x00000000
        /*0120*/ 	.short	0x0008
        /*0122*/ 	.short	0x0034
        /*0124*/ 	.byte	0x00, 0xf0, 0x11, 0x00


	//----- nvinfo : EIATTR_KPARAM_INFO
	.align		4
.L_44:
        /*0128*/ 	.byte	0x04, 0x17
        /*012a*/ 	.short	(.L_46 - .L_45)
.L_45:
        /*012c*/ 	.word	0x00000000
        /*0130*/ 	.short	0x0007
        /*0132*/ 	.short	0x0030
        /*0134*/ 	.byte	0x00, 0xf0, 0x11, 0x00


	//----- nvinfo : EIATTR_KPARAM_INFO
	.align		4
.L_46:
        /*0138*/ 	.byte	0x04, 0x17
        /*013a*/ 	.short	(.L_48 - .L_47)
.L_47:
        /*013c*/ 	.word	0x00000000
        /*0140*/ 	.short	0x0006
        /*0142*/ 	.short	0x002c
        /*0144*/ 	.byte	0x00, 0xf0, 0x11, 0x00


	//----- nvinfo : EIATTR_KPARAM_INFO
	.align		4
.L_48:
        /*0148*/ 	.byte	0x04, 0x17
        /*014a*/ 	.short	(.L_50 - .L_49)
.L_49:
        /*014c*/ 	.word	0x00000000
        /*0150*/ 	.short	0x0005
        /*0152*/ 	.short	0x0028
        /*0154*/ 	.byte	0x00, 0xf0, 0x11, 0x00


	//----- nvinfo : EIATTR_KPARAM_INFO
	.align		4
.L_50:
        /*0158*/ 	.byte	0x04, 0x17
        /*015a*/ 	.short	(.L_52 - .L_51)
.L_51:
        /*015c*/ 	.word	0x00000000
        /*0160*/ 	.short	0x0004
        /*0162*/ 	.short	0x0020
        /*0164*/ 	.byte	0x00, 0xf4, 0x21, 0x00


	//----- nvinfo : EIATTR_KPARAM_INFO
	.align		4
.L_52:
        /*0168*/ 	.byte	0x04, 0x17
        /*016a*/ 	.short	(.L_54 - .L_53)
.L_53:
        /*016c*/ 	.word	0x00000000
        /*0170*/ 	.short	0x0003
        /*0172*/ 	.short	0x0018
        /*0174*/ 	.byte	0x00, 0xf4, 0x21, 0x00


	//----- nvinfo : EIATTR_KPARAM_INFO
	.align		4
.L_54:
        /*0178*/ 	.byte	0x04, 0x17
        /*017a*/ 	.short	(.L_56 - .L_55)
.L_55:
        /*017c*/ 	.word	0x00000000
        /*0180*/ 	.short	0x0002
        /*0182*/ 	.short	0x0010
        /*0184*/ 	.byte	0x00, 0xf4, 0x21, 0x00


	//----- nvinfo : EIATTR_KPARAM_INFO
	.align		4
.L_56:
        /*0188*/ 	.byte	0x04, 0x17
        /*018a*/ 	.short	(.L_58 - .L_57)
.L_57:
        /*018c*/ 	.word	0x00000000
        /*0190*/ 	.short	0x0001
        /*0192*/ 	.short	0x0008
        /*0194*/ 	.byte	0x00, 0xf4, 0x21, 0x00


	//----- nvinfo : EIATTR_KPARAM_INFO
	.align		4
.L_58:
        /*0198*/ 	.byte	0x04, 0x17
        /*019a*/ 	.short	(.L_60 - .L_59)
.L_59:
        /*019c*/ 	.word	0x00000000
        /*01a0*/ 	.short	0x0000
        /*01a2*/ 	.short	0x0000
        /*01a4*/ 	.byte	0x00, 0xf4, 0x21, 0x00


	//----- nvinfo : EIATTR_SPARSE_MMA_MASK
	.align		4
.L_60:
        /*01a8*/ 	.byte	0x03, 0x50
        /*01aa*/ 	.short	0x0000


	//----- nvinfo : EIATTR_MAXREG_COUNT
	.align		4
        /*01ac*/ 	.byte	0x03, 0x1b
        /*01ae*/ 	.short	0x00ff


	//----- nvinfo : EIATTR_NUM_BARRIERS
	.align		4
        /*01b0*/ 	.byte	0x02, 0x4c
        /*01b2*/ 	.byte	0x01
	.zero		1


	//----- nvinfo : EIATTR_MERCURY_ISA_VERSION
	.align		4
        /*01b4*/ 	.byte	0x03, 0x5f
        /*01b6*/ 	.short	0x0101


	//----- nvinfo : EIATTR_COOP_GROUP_MASK_REGIDS
	.align		4
        /*01b8*/ 	.byte	0x04, 0x29
        /*01ba*/ 	.short	(.L_62 - .L_61)


	//   ....[0]....
.L_61:
        /*01bc*/ 	.word	0xffffffff


	//   ....[1]....
        /*01c0*/ 	.word	0xffffffff


	//   ....[2]....
        /*01c4*/ 	.word	0xffffffff


	//   ....[3]....
        /*01c8*/ 	.word	0xffffffff


	//   ....[4]....
        /*01cc*/ 	.word	0xffffffff


	//   ....[5]....
        /*01d0*/ 	.word	0xffffffff


	//   ....[6]....
        /*01d4*/ 	.word	0xffffffff


	//   ....[7]....
        /*01d8*/ 	.word	0xffffffff


	//   ....[8]....
        /*01dc*/ 	.word	0xffffffff


	//   ....[9]....
        /*01e0*/ 	.word	0xffffffff


	//   ....[10]....
        /*01e4*/ 	.word	0xffffffff


	//   ....[11]....
        /*01e8*/ 	.word	0xffffffff


	//   ....[12]....
        /*01ec*/ 	.word	0xffffffff


	//   ....[13]....
        /*01f0*/ 	.word	0xffffffff


	//   ....[14]....
        /*01f4*/ 	.word	0xffffffff


	//   ....[15]....
        /*01f8*/ 	.word	0xffffffff


	//----- nvinfo : EIATTR_COOP_GROUP_INSTR_OFFSETS
	.align		4
.L_62:
        /*01fc*/ 	.byte	0x04, 0x28
        /*01fe*/ 	.short	(.L_64 - .L_63)


	//   ....[0]....
.L_63:
        /*0200*/ 	.word	0x000010a0


	//   ....[1]....
        /*0204*/ 	.word	0x00001150


	//   ....[2]....
        /*0208*/ 	.word	0x00001180


	//   ....[3]....
        /*020c*/ 	.word	0x00001260


	//   ....[4]....
        /*0210*/ 	.word	0x00001430


	//   ....[5]....
        /*0214*/ 	.word	0x00001580


	//   ....[6]....
        /*0218*/ 	.word	0x000015d0


	//   ....[7]....
        /*021c*/ 	.word	0x00001680


	//   ....[8]....
        /*0220*/ 	.word	0x00001f80


	//   ....[9]....
        /*0224*/ 	.word	0x00001f90


	//   ....[10]....
        /*0228*/ 	.word	0x00001fa0


	//   ....[11]....
        /*022c*/ 	.word	0x00001fb0


	//   ....[12]....
        /*0230*/ 	.word	0x00002010


	//   ....[13]....
        /*0234*/ 	.word	0x00002020


	//   ....[14]....
        /*0238*/ 	.word	0x00002030


	//   ....[15]....
        /*023c*/ 	.word	0x00002040


	//----- nvinfo : EIATTR_EXIT_INSTR_OFFSETS
	.align		4
.L_64:
        /*0240*/ 	.byte	0x04, 0x1c
        /*0242*/ 	.short	(.L_66 - .L_65)


	//   ....[0]....
.L_65:
        /*0244*/ 	.word	0x00003650


	//----- nvinfo : EIATTR_REQNTID
	.align		4
.L_66:
        /*0248*/ 	.byte	0x04, 0x10
        /*024a*/ 	.short	(.L_68 - .L_67)
.L_67:
        /*024c*/ 	.word	0x00000100
        /*0250*/ 	.word	0x00000001
        /*0254*/ 	.word	0x00000001


	//----- nvinfo : EIATTR_CBANK_PARAM_SIZE
	.align		4
.L_68:
        /*0258*/ 	.byte	0x03, 0x19
        /*025a*/ 	.short	0x0088


	//----- nvinfo : EIATTR_PARAM_CBANK
	.align		4
        /*025c*/ 	.byte	0x04, 0x0a
        /*025e*/ 	.short	(.L_70 - .L_69)
	.align		4
.L_69:
        /*0260*/ 	.word	index@(.nv.constant0.attn_fwd)
        /*0264*/ 	.short	0x0210
        /*0266*/ 	.short	0x0088


	//----- nvinfo : EIATTR_SW_WAR
	.align		4
.L_70:
        /*0268*/ 	.byte	0x04, 0x36
        /*026a*/ 	.short	(.L_72 - .L_71)
.L_71:
        /*026c*/ 	.word	0x00000008
.L_72:


//--------------------- .nv.callgraph             --------------------------
	.section	.nv.callgraph,"",@"SHT_CUDA_CALLGRAPH"
	.align	4
	.sectionentsize	8
	.align		4
        /*0000*/ 	.word	0x00000000
	.align		4
        /*0004*/ 	.word	0xffffffff
	.align		4
        /*0008*/ 	.word	0x00000000
	.align		4
        /*000c*/ 	.word	0xfffffffe
	.align		4
        /*0010*/ 	.word	0x00000000
	.align		4
        /*0014*/ 	.word	0xfffffffd
	.align		4
        /*0018*/ 	.word	0x00000000
	.align		4
        /*001c*/ 	.word	0xfffffffc


//--------------------- .nv.constant4             --------------------------
	.section	.nv.constant4,"a",@progbits
	.align	8
	.align		8
.nv.constant4:
        /*0000*/ 	.dword	_$_str


//--------------------- .text.attn_fwd            --------------------------
	.section	.text.attn_fwd,"ax",@progbits
	.align	128
        .global         attn_fwd
        .type           attn_fwd,@function
        .size           attn_fwd,(.L_x_3 - attn_fwd)
        .other          attn_fwd,@"STO_CUDA_ENTRY STV_DEFAULT"
attn_fwd:
.text.attn_fwd:
[----:B------:R-:W-:Y:S01]  /*0000*/  LDC R1, c[0x0][0x28] ;  /* 0x00000a00ff017b82 */ /* 0x000fe20000000800 */
[----:B------:R-:W0:Y:S07]  /*0010*/  S2R R15, SR_TID.X ;  /* 0x00000000000f7919 */ /* 0x000e2e0000002100 */
[----:B------:R-:W1:Y:S01]  /*0020*/  S2UR UR17, SR_CTAID.Y ;  /* 0x00000000001179c3 */ /* 0x000e620000002600 */
[----:B------:R-:W-:Y:S01]  /*0030*/  ULDC.64 UR4, c[0x0][0x240] ;  /* 0x0000900000047ab9 */ /* 0x000fe20000000a00 */
[----:B------:R-:W-:Y:S01]  /*0040*/  ULDC.64 UR18, c[0x0][0x208] ;  /* 0x0000820000127ab9 */ /* 0x000fe20000000a00 */
[----:B------:R-:W2:Y:S05]  /*0050*/  S2R R3, SR_CTAID.X ;  /* 0x0000000000037919 */ /* 0x000eaa0000002500 */
[----:B------:R-:W3:Y:S08]  /*0060*/  LDC.64 R6, c[0x0][0x210] ;  /* 0x00008400ff067b82 */ /* 0x000ef00000000a00 */
[----:B------:R-:W4:Y:S01]  /*0070*/  LDC R37, c[0x0][0x248] ;  /* 0x00009200ff257b82 */ /* 0x000f220000000800 */
[----:B-1----:R-:W-:-:S04]  /*0080*/  UIMAD UR4, UR17, UR4, URZ ;  /* 0x00000004110472a4 */ /* 0x002fc8000f8e023f */
[----:B------:R-:W-:Y:S01]  /*0090*/  USHF.L.U32 UR6, UR4, 0x1, URZ ;  /* 0x0000000104067899 */ /* 0x000fe2000800063f */
[----:B0-----:R-:W-:-:S04]  /*00a0*/  LOP3.LUT R16, R15, 0xff, RZ, 0xc0, !PT ;  /* 0x000000ff0f107812 */ /* 0x001fc800078ec0ff */
[----:B--2---:R-:W-:-:S05]  /*00b0*/  LEA R0, R3, R16, 0x8 ;  /* 0x0000001003007211 */ /* 0x004fca00078e40ff */
[----:B------:R-:W-:Y:S01]  /*00c0*/  IMAD R2, R0, UR5, RZ ;  /* 0x0000000500027c24 */ /* 0x000fe2000f8e02ff */
[----:B------:R-:W-:Y:S01]  /*00d0*/  UIMAD.WIDE UR4, UR4, 0x2, URZ ;  /* 0x00000002040478a5 */ /* 0x000fe2000f8e023f */
[C---:B----4-:R-:W-:Y:S01]  /*00e0*/  IMAD R17, R37.reuse, 0x6, RZ ;  /* 0x0000000625117824 */ /* 0x050fe200078e02ff */
[----:B------:R-:W-:Y:S01]  /*00f0*/  LEA R9, R37, R37, 0x1 ;  /* 0x0000002525097211 */ /* 0x000fe200078e08ff */
[C---:B------:R-:W-:Y:S01]  /*0100*/  IMAD.HI R4, R2.reuse, 0x2, RZ ;  /* 0x0000000202047827 */ /* 0x040fe200078e02ff */
[----:B------:R-:W-:-:S04]  /*0110*/  SHF.L.U32 R3, R2, 0x1, RZ ;  /* 0x0000000102037819 */ /* 0x000fc800000006ff */
[----:B---3--:R-:W-:Y:S01]  /*0120*/  IADD3 R2, P0, P1, R3, UR6, R6 ;  /* 0x0000000603027c10 */ /* 0x008fe2000f91e006 */
[----:B------:R-:W-:-:S03]  /*0130*/  IMAD R5, R37, 0x12, RZ ;  /* 0x0000001225057824 */ /* 0x000fc600078e02ff */
[----:B------:R-:W-:Y:S02]  /*0140*/  IADD3.X R3, R4, UR5, R7, P0, P1 ;  /* 0x0000000504037c10 */ /* 0x000fe400087e2407 */
[C---:B------:R-:W-:Y:S01]  /*0150*/  SHF.L.U32 R7, R37.reuse, 0x1, RZ ;  /* 0x0000000125077819 */ /* 0x040fe200000006ff */
[C---:B------:R-:W-:Y:S01]  /*0160*/  IMAD R27, R37.reuse, 0xa, RZ ;  /* 0x0000000a251b7824 */ /* 0x040fe200078e02ff */
[CC--:B------:R-:W-:Y:S01]  /*0170*/  LEA R6, P4, R37.reuse, R2.reuse, 0x2 ;  /* 0x0000000225067211 */ /* 0x0c0fe200078810ff */
[----:B------:R-:W-:Y:S01]  /*0180*/  IMAD R31, R37, 0xc, RZ ;  /* 0x0000000c251f7824 */ /* 0x000fe200078e02ff */
[-C--:B------:R-:W-:Y:S01]  /*0190*/  IADD3 R4, P6, R7, R2.reuse, RZ ;  /* 0x0000000207047210 */ /* 0x080fe20007fde0ff */
[----:B------:R-:W-:Y:S01]  /*01a0*/  IMAD R19, R37, 0x14, RZ ;  /* 0x0000001425137824 */ /* 0x000fe200078e02ff */
[-C--:B------:R-:W-:Y:S01]  /*01b0*/  IADD3 R8, P5, R17, R2.reuse, RZ ;  /* 0x0000000211087210 */ /* 0x080fe20007fbe0ff */
[----:B------:R-:W-:Y:S01]  /*01c0*/  IMAD R35, R37, 0xe, RZ ;  /* 0x0000000e25237824 */ /* 0x000fe200078e02ff */
[-C--:B------:R-:W-:Y:S01]  /*01d0*/  IADD3 R24, P0, R5, R2.reuse, RZ ;  /* 0x0000000205187210 */ /* 0x080fe20007f1e0ff */
[----:B------:R-:W-:Y:S01]  /*01e0*/  IMAD R29, R37, 0x16, RZ ;  /* 0x00000016251d7824 */ /* 0x000fe200078e02ff */
[----:B------:R-:W-:Y:S01]  /*01f0*/  LEA.HI.X.SX32 R7, R7, R3, 0x1, P4 ;  /* 0x0000000307077211 */ /* 0x000fe200020f0eff */
[C---:B------:R-:W-:Y:S01]  /*0200*/  IMAD R33, R37.reuse, 0x18, RZ ;  /* 0x0000001825217824 */ /* 0x040fe200078e02ff */
[C---:B------:R-:W-:Y:S01]  /*0210*/  LEA R13, R37.reuse, R37, 0x2 ;  /* 0x00000025250d7211 */ /* 0x040fe200078e10ff */
[C---:B------:R-:W-:Y:S01]  /*0220*/  IMAD R39, R37.reuse, 0x1a, RZ ;  /* 0x0000001a25277824 */ /* 0x040fe200078e02ff */
[C---:B------:R-:W-:Y:S01]  /*0230*/  LEA.HI.X.SX32 R5, R37.reuse, R3, 0x1, P6 ;  /* 0x0000000325057211 */ /* 0x040fe200030f0eff */
[----:B------:R-:W-:Y:S01]  /*0240*/  IMAD R41, R37, 0x1c, RZ ;  /* 0x0000001c25297824 */ /* 0x000fe200078e02ff */
[-C--:B------:R-:W-:Y:S01]  /*0250*/  IADD3 R12, P4, R27, R2.reuse, RZ ;  /* 0x000000021b0c7210 */ /* 0x080fe20007f9e0ff */
[C---:B------:R-:W-:Y:S01]  /*0260*/  IMAD R43, R37.reuse, 0x1e, RZ ;  /* 0x0000001e252b7824 */ /* 0x040fe200078e02ff */
[C---:B------:R-:W-:Y:S01]  /*0270*/  SHF.L.U32 R11, R37.reuse, 0x2, RZ ;  /* 0x00000002250b7819 */ /* 0x040fe200000006ff */
[----:B------:R0:W2:Y:S01]  /*0280*/  LDG.E.U16 R36, desc[UR18][R2.64] ;  /* 0x0000001202247981 */ /* 0x0000a2000c1e1500 */
[----:B------:R-:W-:-:S02]  /*0290*/  LEA R10, P6, R37, R2, 0x3 ;  /* 0x00000002250a7211 */ /* 0x000fc400078c18ff */
[-C--:B------:R-:W-:Y:S01]  /*02a0*/  LEA.HI.X.SX32 R9, R9, R3.reuse, 0x1, P5 ;  /* 0x0000000309097211 */ /* 0x080fe200028f0eff */
[----:B------:R1:W3:Y:S01]  /*02b0*/  LDG.E.U16 R4, desc[UR18][R4.64] ;  /* 0x0000001204047981 */ /* 0x0002e2000c1e1500 */
[-C--:B------:R-:W-:Y:S02]  /*02c0*/  IADD3 R18, P5, R31, R2.reuse, RZ ;  /* 0x000000021f127210 */ /* 0x080fe40007fbe0ff */
[-C--:B------:R-:W-:Y:S01]  /*02d0*/  LEA.HI.X.SX32 R13, R13, R3.reuse, 0x1, P4 ;  /* 0x000000030d0d7211 */ /* 0x080fe200020f0eff */
[----:B------:R4:W5:Y:S01]  /*02e0*/  LDG.E.U16 R6, desc[UR18][R6.64] ;  /* 0x0000001206067981 */ /* 0x000962000c1e1500 */
[----:B------:R-:W-:Y:S02]  /*02f0*/  SHF.L.U32 R23, R37, 0x3, RZ ;  /* 0x0000000325177819 */ /* 0x000fe400000006ff */
[----:B------:R-:W-:Y:S01]  /*0300*/  IADD3 R26, P3, R19, R2, RZ ;  /* 0x00000002131a7210 */ /* 0x000fe20007f7e0ff */
[----:B------:R4:W5:Y:S01]  /*0310*/  LDG.E.U16 R8, desc[UR18][R8.64] ;  /* 0x0000001208087981 */ /* 0x000962000c1e1500 */
[----:B------:R-:W-:-:S02]  /*0320*/  LEA.HI.X.SX32 R11, R11, R3, 0x1, P6 ;  /* 0x000000030b0b7211 */ /* 0x000fc400030f0eff */
[CC--:B------:R-:W-:Y:S01]  /*0330*/  LEA R22, P4, R37.reuse, R2.reuse, 0x4 ;  /* 0x0000000225167211 */ /* 0x0c0fe200078820ff */
[----:B------:R-:W5:Y:S01]  /*0340*/  LDG.E.U16 R12, desc[UR18][R12.64] ;  /* 0x000000120c0c7981 */ /* 0x000f62000c1e1500 */
[CC--:B------:R-:W-:Y:S02]  /*0350*/  LEA R21, R37.reuse, -R37.reuse, 0x3 ;  /* 0x8000002525157211 */ /* 0x0c0fe400078e18ff */
[----:B------:R-:W-:Y:S01]  /*0360*/  LEA R25, R37, R37, 0x3 ;  /* 0x0000002525197211 */ /* 0x000fe200078e18ff */
[----:B------:R4:W5:Y:S01]  /*0370*/  LDG.E.U16 R10, desc[UR18][R10.64] ;  /* 0x000000120a0a7981 */ /* 0x000962000c1e1500 */
[-C--:B------:R-:W-:Y:S02]  /*0380*/  IADD3 R20, P6, R35, R2.reuse, RZ ;  /* 0x0000000223147210 */ /* 0x080fe40007fde0ff */
[----:B------:R-:W-:Y:S01]  /*0390*/  LEA.HI.X.SX32 R19, R17, R3, 0x1, P5 ;  /* 0x0000000311137211 */ /* 0x000fe200028f0eff */
[----:B------:R-:W-:Y:S01]  /*03a0*/  IMAD R17, R37, 0xb, RZ ;  /* 0x0000000b25117824 */ /* 0x000fe200078e02ff */
[----:B------:R-:W-:-:S02]  /*03b0*/  IADD3 R28, P2, R29, R2, RZ ;  /* 0x000000021d1c7210 */ /* 0x000fc40007f5e0ff */
[-C--:B------:R-:W-:Y:S01]  /*03c0*/  IADD3 R30, P1, R33, R2.reuse, RZ ;  /* 0x00000002211e7210 */ /* 0x080fe20007f3e0ff */
[----:B------:R-:W-:Y:S01]  /*03d0*/  IMAD R33, R37, 0xd, RZ ;  /* 0x0000000d25217824 */ /* 0x000fe200078e02ff */
[-C--:B------:R-:W-:Y:S01]  /*03e0*/  LEA.HI.X.SX32 R23, R23, R3.reuse, 0x1, P4 ;  /* 0x0000000317177211 */ /* 0x080fe200020f0eff */
[----:B------:R-:W5:Y:S01]  /*03f0*/  LDG.E.U16 R18, desc[UR18][R18.64] ;  /* 0x0000001212127981 */ /* 0x000f62000c1e1500 */
[-C--:B------:R-:W-:Y:S02]  /*0400*/  IADD3 R32, P5, R39, R2.reuse, RZ ;  /* 0x0000000227207210 */ /* 0x080fe40007fbe0ff */
[-C--:B------:R-:W-:Y:S01]  /*0410*/  LEA.HI.X.SX32 R21, R21, R3.reuse, 0x1, P6 ;  /* 0x0000000315157211 */ /* 0x080fe200030f0eff */
[----:B------:R-:W3:Y:S01]  /*0420*/  LDG.E.U16 R22, desc[UR18][R22.64] ;  /* 0x0000001216167981 */ /* 0x000ee2000c1e1500 */
[-C--:B------:R-:W-:Y:S02]  /*0430*/  LEA.HI.X.SX32 R25, R25, R3.reuse, 0x1, P0 ;  /* 0x0000000319197211 */ /* 0x080fe400000f0eff */
[----:B------:R-:W-:Y:S01]  /*0440*/  IADD3 R34, P6, R41, R2, RZ ;  /* 0x0000000229227210 */ /* 0x000fe20007fde0ff */
[----:B------:R-:W5:Y:S01]  /*0450*/  LDG.E.U16 R20, desc[UR18][R20.64] ;  /* 0x0000001214147981 */ /* 0x000f62000c1e1500 */
[----:B------:R-:W-:-:S02]  /*0460*/  LEA.HI.X.SX32 R27, R27, R3, 0x1, P3 ;  /* 0x000000031b1b7211 */ /* 0x000fc400018f0eff */
[----:B0-----:R-:W-:Y:S01]  /*0470*/  IADD3 R2, P4, R43, R2, RZ ;  /* 0x000000022b027210 */ /* 0x001fe20007f9e0ff */
[----:B------:R-:W5:Y:S01]  /*0480*/  LDG.E.U16 R24, desc[UR18][R24.64] ;  /* 0x0000001218187981 */ /* 0x000f62000c1e1500 */
[----:B------:R-:W-:Y:S02]  /*0490*/  LEA R37, R37, -R37, 0x4 ;  /* 0x8000002525257211 */ /* 0x000fe400078e20ff */
[-C--:B------:R-:W-:Y:S01]  /*04a0*/  LEA.HI.X.SX32 R29, R17, R3.reuse, 0x1, P2 ;  /* 0x00000003111d7211 */ /* 0x080fe200010f0eff */
[----:B------:R-:W5:Y:S01]  /*04b0*/  LDG.E.U16 R26, desc[UR18][R26.64] ;  /* 0x000000121a1a7981 */ /* 0x000f62000c1e1500 */
[-C--:B------:R-:W-:Y:S01]  /*04c0*/  LEA.HI.X.SX32 R31, R31, R3.reuse, 0x1, P1 ;  /* 0x000000031f1f7211 */ /* 0x080fe200008f0eff */
[----:B------:R-:W0:Y:S01]  /*04d0*/  S2UR UR16, SR_CgaCtaId ;  /* 0x00000000001079c3 */ /* 0x000e220000008800 */
[-C--:B------:R-:W-:Y:S01]  /*04e0*/  LEA.HI.X.SX32 R33, R33, R3.reuse, 0x1, P5 ;  /* 0x0000000321217211 */ /* 0x080fe200028f0eff */
[----:B------:R-:W5:Y:S01]  /*04f0*/  LDG.E.U16 R28, desc[UR18][R28.64] ;  /* 0x000000121c1c7981 */ /* 0x000f62000c1e1500 */
[----:B------:R-:W-:-:S02]  /*0500*/  LEA.HI.X.SX32 R35, R35, R3, 0x1, P6 ;  /* 0x0000000323237211 */ /* 0x000fc400030f0eff */
[----:B------:R-:W-:Y:S01]  /*0510*/  LEA.HI.X.SX32 R3, R37, R3, 0x1, P4 ;  /* 0x0000000325037211 */ /* 0x000fe200020f0eff */
[----:B------:R-:W5:Y:S02]  /*0520*/  LDG.E.U16 R30, desc[UR18][R30.64] ;  /* 0x000000121e1e7981 */ /* 0x000f64000c1e1500 */
[----:B------:R-:W4:Y:S02]  /*0530*/  LDC R17, c[0x0][0x280] ;  /* 0x0000a000ff117b82 */ /* 0x000f240000000800 */
[----:B------:R-:W5:Y:S04]  /*0540*/  LDG.E.U16 R32, desc[UR18][R32.64] ;  /* 0x0000001220207981 */ /* 0x000f68000c1e1500 */
[----:B------:R-:W5:Y:S04]  /*0550*/  LDG.E.U16 R34, desc[UR18][R34.64] ;  /* 0x0000001222227981 */ /* 0x000f68000c1e1500 */
[----:B------:R4:W5:Y:S01]  /*0560*/  LDG.E.U16 R2, desc[UR18][R2.64] ;  /* 0x0000001202027981 */ /* 0x000962000c1e1500 */
[C---:B------:R-:W-:Y:S01]  /*0570*/  SHF.L.U32 R14, R15.reuse, 0x1, RZ ;  /* 0x000000010f0e7819 */ /* 0x040fe200000006ff */
[----:B------:R-:W-:Y:S01]  /*0580*/  UMOV UR4, 0x400 ;  /* 0x0000040000047882 */ /* 0x000fe20000000000 */
[----:B-1----:R-:W-:-:S02]  /*0590*/  LOP3.LUT R5, R15, 0xc0, RZ, 0xc0, !PT ;  /* 0x000000c00f057812 */ /* 0x002fc400078ec0ff */
[----:B------:R-:W-:Y:S01]  /*05a0*/  LOP3.LUT R38, R14, 0x7e, RZ, 0xc0, !PT ;  /* 0x0000007e0e267812 */ /* 0x000fe200078ec0ff */
[----:B0-----:R-:W-:-:S03]  /*05b0*/  ULEA UR16, UR16, UR4, 0x18 ;  /* 0x0000000410107291 */ /* 0x001fc6000f8ec03f */
[----:B----4-:R-:W-:-:S04]  /*05c0*/  LEA R7, R5, R38, 0x5 ;  /* 0x0000002605077211 */ /* 0x010fc800078e28ff */
[----:B------:R-:W-:Y:S02]  /*05d0*/  LOP3.LUT R9, R7, 0x10, RZ, 0x3c, !PT ;  /* 0x0000001007097812 */ /* 0x000fe400078e3cff */
[----:B------:R-:W-:Y:S02]  /*05e0*/  ISETP.GE.AND P0, PT, R17, 0x1, PT ;  /* 0x000000011100780c */ /* 0x000fe40003f06270 */
[C---:B------:R-:W-:Y:S02]  /*05f0*/  LOP3.LUT R11, R7.reuse, 0x20, RZ, 0x3c, !PT ;  /* 0x00000020070b7812 */ /* 0x040fe400078e3cff */
[C---:B------:R-:W-:Y:S02]  /*0600*/  LOP3.LUT R3, R7.reuse, 0x30, RZ, 0x3c, !PT ;  /* 0x0000003007037812 */ /* 0x040fe400078e3cff */
[C---:B------:R-:W-:Y:S02]  /*0610*/  LOP3.LUT R13, R7.reuse, 0x40, RZ, 0x3c, !PT ;  /* 0x00000040070d7812 */ /* 0x040fe400078e3cff */
[----:B------:R-:W-:-:S02]  /*0620*/  LOP3.LUT R19, R7, 0x50, RZ, 0x3c, !PT ;  /* 0x0000005007137812 */ /* 0x000fc400078e3cff */
[----:B------:R-:W-:Y:S02]  /*0630*/  LOP3.LUT R21, R7, 0x60, RZ, 0x3c, !PT ;  /* 0x0000006007157812 */ /* 0x000fe400078e3cff */
[----:B------:R-:W-:Y:S02]  /*0640*/  CS2R R64, SRZ ;  /* 0x0000000000407805 */ /* 0x000fe4000001ff00 */
[----:B------:R-:W-:Y:S02]  /*0650*/  MOV R73, 0x3f800000 ;  /* 0x3f80000000497802 */ /* 0x000fe40000000f00 */
[----:B------:R-:W-:Y:S02]  /*0660*/  CS2R R66, SRZ ;  /* 0x0000000000427805 */ /* 0x000fe4000001ff00 */
[----:B------:R-:W-:Y:S02]  /*0670*/  MOV R77, 0xff800000 ;  /* 0xff800000004d7802 */ /* 0x000fe40000000f00 */
[----:B------:R-:W-:-:S02]  /*0680*/  CS2R R68, SRZ ;  /* 0x0000000000447805 */ /* 0x000fc4000001ff00 */
[----:B------:R-:W-:Y:S02]  /*0690*/  MOV R41, 0xff800000 ;  /* 0xff80000000297802 */ /* 0x000fe40000000f00 */
        /* <DEDUP_REMOVED lines=9> */
[----:B------:R-:W-:Y:S01]  /*0730*/  MOV R75, 0x3f800000 ;  /* 0x3f800000004b7802 */ /* 0x000fe20000000f00 */
[----:B--2---:R-:W-:Y:S04]  /*0740*/  STS.U16 [R7+UR16], R36 ;  /* 0x0000002407007988 */ /* 0x004fe80008000410 */
[----:B---3--:R0:W-:Y:S04]  /*0750*/  STS.U16 [R7+UR16+0x400], R22 ;  /* 0x0004001607007988 */ /* 0x0081e80008000410 */
[----:B------:R-:W-:Y:S04]  /*0760*/  STS.U16 [R9+UR16+0x80], R4 ;  /* 0x0000800409007988 */ /* 0x000fe80008000410 */
[----:B-----5:R-:W-:Y:S01]  /*0770*/  STS.U16 [R9+UR16+0x480], R24 ;  /* 0x0004801809007988 */ /* 0x020fe20008000410 */
[----:B0-----:R-:W-:-:S03]  /*0780*/  LOP3.LUT R7, R7, 0x70, RZ, 0x3c, !PT ;  /* 0x0000007007077812 */ /* 0x001fc600078e3cff */
[----:B------:R-:W-:Y:S04]  /*0790*/  STS.U16 [R11+UR16+0x100], R6 ;  /* 0x000100060b007988 */ /* 0x000fe80008000410 */
[----:B------:R-:W-:Y:S04]  /*07a0*/  STS.U16 [R11+UR16+0x500], R26 ;  /* 0x0005001a0b007988 */ /* 0x000fe80008000410 */
[----:B------:R-:W-:Y:S04]  /*07b0*/  STS.U16 [R3+UR16+0x180], R8 ;  /* 0x0001800803007988 */ /* 0x000fe80008000410 */
[----:B------:R-:W-:Y:S04]  /*07c0*/  STS.U16 [R3+UR16+0x580], R28 ;  /* 0x0005801c03007988 */ /* 0x000fe80008000410 */
[----:B------:R-:W-:Y:S04]  /*07d0*/  STS.U16 [R13+UR16+0x200], R10 ;  /* 0x0002000a0d007988 */ /* 0x000fe80008000410 */
[----:B------:R-:W-:Y:S04]  /*07e0*/  STS.U16 [R13+UR16+0x600], R30 ;  /* 0x0006001e0d007988 */ /* 0x000fe80008000410 */
[----:B------:R-:W-:Y:S04]  /*07f0*/  STS.U16 [R19+UR16+0x280], R12 ;  /* 0x0002800c13007988 */ /* 0x000fe80008000410 */
[----:B------:R0:W-:Y:S04]  /*0800*/  STS.U16 [R19+UR16+0x680], R32 ;  /* 0x0006802013007988 */ /* 0x0001e80008000410 */
[----:B------:R1:W-:Y:S04]  /*0810*/  STS.U16 [R21+UR16+0x300], R18 ;  /* 0x0003001215007988 */ /* 0x0003e80008000410 */
[----:B------:R-:W-:Y:S04]  /*0820*/  STS.U16 [R21+UR16+0x700], R34 ;  /* 0x0007002215007988 */ /* 0x000fe80008000410 */
[----:B------:R2:W-:Y:S01]  /*0830*/  STS.U16 [R7+UR16+0x380], R20 ;  /* 0x0003801407007988 */ /* 0x0005e20008000410 */
[----:B0-----:R-:W-:-:S03]  /*0840*/  SHF.L.U32 R19, R15, 0x3, RZ ;  /* 0x000000030f137819 */ /* 0x001fc600000006ff */
[----:B------:R0:W-:Y:S01]  /*0850*/  STS.U16 [R7+UR16+0x780], R2 ;  /* 0x0007800207007988 */ /* 0x0001e20008000410 */
[C---:B-1----:R-:W-:Y:S02]  /*0860*/  LOP3.LUT R18, R15.reuse, 0xf, RZ, 0xc0, !PT ;  /* 0x0000000f0f127812 */ /* 0x042fe400078ec0ff */
[----:B--2---:R-:W-:Y:S01]  /*0870*/  SHF.L.U32 R20, R15, 0x7, RZ ;  /* 0x000000070f147819 */ /* 0x004fe200000006ff */
[----:B------:R-:W-:Y:S06]  /*0880*/  @!P0 BRA `(.L_x_0) ;  /* 0x0000001800408947 */ /* 0x000fec0003800000 */
[----:B------:R-:W1:Y:S01]  /*0890*/  LDC.64 R12, c[0x0][0x250] ;  /* 0x00009400ff0c7b82 */ /* 0x000e620000000a00 */
[----:B------:R-:W-:Y:S01]  /*08a0*/  ULDC UR4, c[0x0][0x258] ;  /* 0x0000960000047ab9 */ /* 0x000fe20000000800 */
[----:B0-----:R-:W-:Y:S01]  /*08b0*/  LOP3.LUT R2, R15, 0x1f, RZ, 0xc0, !PT ;  /* 0x0000001f0f027812 */ /* 0x001fe200078ec0ff */
[----:B------:R-:W-:Y:S01]  /*08c0*/  IMAD R3, R18, UR4, RZ ;  /* 0x0000000412037c24 */ /* 0x000fe2000f8e02ff */
[--C-:B------:R-:W-:Y:S01]  /*08d0*/  SHF.R.U32.HI R4, RZ, 0x5, R15.reuse ;  /* 0x00000005ff047819 */ /* 0x100fe2000001160f */
[----:B------:R-:W-:Y:S01]  /*08e0*/  ULDC.64 UR4, c[0x0][0x218] ;  /* 0x0000860000047ab9 */ /* 0x000fe20000000a00 */
[----:B------:R-:W-:Y:S01]  /*08f0*/  SHF.R.U32.HI R21, RZ, 0x4, R15 ;  /* 0x00000004ff157819 */ /* 0x000fe2000001160f */
[----:B------:R-:W-:Y:S01]  /*0900*/  ULDC.64 UR6, c[0x0][0x220] ;  /* 0x0000880000067ab9 */ /* 0x000fe20000000a00 */
[----:B------:R-:W0:Y:S01]  /*0910*/  LDC.64 R10, c[0x0][0x260] ;  /* 0x00009800ff0a7b82 */ /* 0x000e220000000a00 */
[C---:B------:R-:W-:Y:S01]  /*0920*/  SHF.L.U32 R7, R3.reuse, 0x1, RZ ;  /* 0x0000000103077819 */ /* 0x040fe200000006ff */
[----:B------:R-:W-:Y:S01]  /*0930*/  IMAD.HI R3, R3, 0x2, RZ ;  /* 0x0000000203037827 */ /* 0x000fe200078e02ff */
[----:B------:R-:W-:-:S02]  /*0940*/  R2UR UR20, R4 ;  /* 0x00000000041472ca */ /* 0x000fc400000e0000 */
[----:B------:R-:W-:Y:S02]  /*0950*/  CS2R R64, SRZ ;  /* 0x0000000000407805 */ /* 0x000fe4000001ff00 */
[----:B------:R-:W-:Y:S02]  /*0960*/  SHF.L.U32 R22, R16, 0x1, RZ ;  /* 0x0000000110167819 */ /* 0x000fe400000006ff */
[----:B------:R-:W-:Y:S02]  /*0970*/  CS2R R66, SRZ ;  /* 0x0000000000427805 */ /* 0x000fe4000001ff00 */
[----:B------:R-:W-:Y:S01]  /*0980*/  MOV R80, 0xff800000 ;  /* 0xff80000000507802 */ /* 0x000fe20000000f00 */
[----:B------:R-:W2:Y:S01]  /*0990*/  LDC R8, c[0x0][0x268] ;  /* 0x00009a00ff087b82 */ /* 0x000ea20000000800 */
[----:B------:R-:W-:Y:S02]  /*09a0*/  MOV R73, 0x3f800000 ;  /* 0x3f80000000497802 */ /* 0x000fe40000000f00 */
[----:B------:R-:W-:-:S02]  /*09b0*/  CS2R R68, SRZ ;  /* 0x0000000000447805 */ /* 0x000fc4000001ff00 */
[----:B------:R-:W-:Y:S02]  /*09c0*/  MOV R74, 0x3f800000 ;  /* 0x3f800000004a7802 */ /* 0x000fe40000000f00 */
[----:B------:R-:W-:Y:S02]  /*09d0*/  CS2R R70, SRZ ;  /* 0x0000000000467805 */ /* 0x000fe4000001ff00 */
[----:B------:R-:W-:Y:S02]  /*09e0*/  MOV R76, 0x3f800000 ;  /* 0x3f800000004c7802 */ /* 0x000fe40000000f00 */
[----:B------:R-:W-:Y:S02]  /*09f0*/  CS2R R56, SRZ ;  /* 0x0000000000387805 */ /* 0x000fe4000001ff00 */
[----:B------:R-:W-:Y:S01]  /*0a00*/  MOV R75, 0x3f800000 ;  /* 0x3f800000004b7802 */ /* 0x000fe20000000f00 */
[----:B-1----:R-:W-:Y:S01]  /*0a10*/  IMAD R12, R12, UR17, RZ ;  /* 0x000000110c0c7c24 */ /* 0x002fe2000f8e02ff */
[----:B------:R-:W-:-:S02]  /*0a20*/  MOV R78, 0xff800000 ;  /* 0xff800000004e7802 */ /* 0x000fc40000000f00 */
[----:B------:R-:W-:Y:S02]  /*0a30*/  CS2R R58, SRZ ;  /* 0x00000000003a7805 */ /* 0x000fe4000001ff00 */
[----:B------:R-:W-:Y:S02]  /*0a40*/  MOV R72, 0xff800000 ;  /* 0xff80000000487802 */ /* 0x000fe40000000f00 */
[----:B------:R-:W-:Y:S02]  /*0a50*/  CS2R R60, SRZ ;  /* 0x00000000003c7805 */ /* 0x000fe4000001ff00 */
[----:B------:R-:W-:Y:S01]  /*0a60*/  CS2R R62, SRZ ;  /* 0x00000000003e7805 */ /* 0x000fe2000001ff00 */
[----:B------:R-:W-:Y:S01]  /*0a70*/  ULDC UR21, c[0x0][0x238] ;  /* 0x00008e0000157ab9 */ /* 0x000fe20000000800 */
[----:B------:R-:W-:Y:S01]  /*0a80*/  UMOV UR11, 0xc0000010 ;  /* 0xc0000010000b7882 */ /* 0x000fe20000000000 */
[----:B0-----:R-:W-:Y:S01]  /*0a90*/  IMAD R10, R10, UR17, RZ ;  /* 0x000000110a0a7c24 */ /* 0x001fe2000f8e02ff */
[----:B------:R-:W-:Y:S01]  /*0aa0*/  UMOV UR27, 0x80000020 ;  /* 0x80000020001b7882 */ /* 0x000fe20000000000 */
[----:B------:R-:W-:Y:S01]  /*0ab0*/  IMAD R6, R2, R11, RZ ;  /* 0x0000000b02067224 */ /* 0x000fe200078e02ff */
[C---:B------:R-:W-:Y:S01]  /*0ac0*/  SHF.L.U32 R2, R12.reuse, 0x1, RZ ;  /* 0x000000010c027819 */ /* 0x040fe200000006ff */
[----:B------:R-:W-:Y:S01]  /*0ad0*/  IMAD.HI R12, R12, 0x2, RZ ;  /* 0x000000020c0c7827 */ /* 0x000fe200078e02ff */
[----:B------:R-:W-:-:S02]  /*0ae0*/  SHF.L.U32 R4, R10, 0x1, RZ ;  /* 0x000000010a047819 */ /* 0x000fc400000006ff */
[----:B------:R-:W-:Y:S01]  /*0af0*/  SHF.L.U32 R9, R6, 0x1, RZ ;  /* 0x0000000106097819 */ /* 0x000fe200000006ff */
[----:B------:R-:W-:Y:S01]  /*0b00*/  IMAD.HI R10, R10, 0x2, RZ ;  /* 0x000000020a0a7827 */ /* 0x000fe200078e02ff */
[----:B------:R-:W-:Y:S01]  /*0b10*/  IADD3 R23, P0, P1, R7, UR4, R2 ;  /* 0x0000000407177c10 */ /* 0x000fe2000f91e002 */
[----:B------:R-:W-:Y:S01]  /*0b20*/  UMOV UR4, 0xfffffffe ;  /* 0xfffffffe00047882 */ /* 0x000fe20000000000 */
[----:B------:R-:W-:Y:S02]  /*0b30*/  SHF.R.U32.HI R2, RZ, 0x5, R15 ;  /* 0x00000005ff027819 */ /* 0x000fe4000001160f */
[----:B------:R-:W-:Y:S01]  /*0b40*/  IADD3 R9, P2, P3, R9, UR6, R4 ;  /* 0x0000000609097c10 */ /* 0x000fe2000fb5e004 */
[----:B------:R-:W-:Y:S01]  /*0b50*/  UIADD3 UR6, UR16, 0x2000, URZ ;  /* 0x0000200010067890 */ /* 0x000fe2000fffe03f */
[----:B------:R-:W-:Y:S02]  /*0b60*/  SGXT.U32 R4, R21, 0x4 ;  /* 0x000000041504781a */ /* 0x000fe40000000000 */
[----:B------:R-:W-:Y:S01]  /*0b70*/  SGXT.U32 R2, R2, 0x3 ;  /* 0x000000030202781a */ /* 0x000fe20000000000 */
[----:B------:R-:W-:Y:S01]  /*0b80*/  USHF.R.U32.HI UR6, URZ, 0x4, UR6 ;  /* 0x000000043f067899 */ /* 0x000fe20008011606 */
[----:B------:R-:W-:Y:S01]  /*0b90*/  SHF.R.U32.HI R7, RZ, 0x2, R5 ;  /* 0x00000002ff077819 */ /* 0x000fe20000011605 */
[----:B------:R-:W-:-:S02]  /*0ba0*/  IMAD R24, R4, R13, RZ ;  /* 0x0000000d04187224 */ /* 0x000fc400078e02ff */
[----:B------:R-:W-:Y:S01]  /*0bb0*/  IMAD.HI R5, R6, 0x2, RZ ;  /* 0x0000000206057827 */ /* 0x000fe200078e02ff */
[----:B------:R-:W-:Y:S01]  /*0bc0*/  LOP3.LUT R22, R22, R7, RZ, 0x3c, !PT ;  /* 0x0000000716167212 */ /* 0x000fe200078e3cff */
[----:B------:R-:W-:Y:S01]  /*0bd0*/  USGXT.U32 UR6, UR6, 0xe ;  /* 0x0000000e0606789a */ /* 0x000fe20008000000 */
[----:B------:R-:W-:Y:S01]  /*0be0*/  IADD3.X R7, R3, UR5, R12, P0, P1 ;  /* 0x0000000503077c10 */ /* 0x000fe200087e240c */
[----:B--2---:R-:W-:Y:S01]  /*0bf0*/  IMAD R21, R2, R8, RZ ;  /* 0x0000000802157224 */ /* 0x004fe200078e02ff */
[----:B------:R-:W-:Y:S01]  /*0c00*/  LEA R3, R13, R24, 0x4 ;  /* 0x000000180d037211 */ /* 0x000fe200078e20ff */
[----:B------:R-:W-:Y:S01]  /*0c10*/  UMOV UR5, 0x7fffffdf ;  /* 0x7fffffdf00057882 */ /* 0x000fe20000000000 */
[----:B------:R-:W-:Y:S01]  /*0c20*/  IADD3.X R12, R5, UR7, R10, P2, P3 ;  /* 0x00000007050c7c10 */ /* 0x000fe200097e640a */
[----:B------:R-:W-:Y:S01]  /*0c30*/  UMOV UR7, URZ ;  /* 0x0000003f00077c82 */ /* 0x000fe20008000000 */
[----:B------:R-:W-:Y:S01]  /*0c40*/  LEA R10, R8, R21, 0x3 ;  /* 0x00000015080a7211 */ /* 0x000fe200078e18ff */
[----:B------:R-:W-:Y:S01]  /*0c50*/  UIADD3.64 UR22, UR6, -UR4, URZ ;  /* 0x8000000406167297 */ /* 0x000fe2000fffe03f */
[-C--:B------:R-:W-:Y:S01]  /*0c60*/  LEA R8, P0, R24, R23.reuse, 0x1 ;  /* 0x0000001718087211 */ /* 0x080fe200078008ff */
[----:B------:R-:W-:Y:S01]  /*0c70*/  UMOV UR10, UR6 ;  /* 0x00000006000a7c82 */ /* 0x000fe20008000000 */
[----:B------:R-:W-:Y:S01]  /*0c80*/  LEA R6, P1, R3, R23, 0x1 ;  /* 0x0000001703067211 */ /* 0x000fe200078208ff */
[----:B------:R-:W-:Y:S01]  /*0c90*/  UMOV UR4, URZ ;  /* 0x0000003f00047c82 */ /* 0x000fe20008000000 */
[-C--:B------:R-:W-:Y:S01]  /*0ca0*/  LEA R4, P2, R21, R9.reuse, 0x1 ;  /* 0x0000000915047211 */ /* 0x080fe200078408ff */
[----:B------:R-:W-:Y:S01]  /*0cb0*/  UMOV UR26, UR6 ;  /* 0x00000006001a7c82 */ /* 0x000fe20008000000 */
[----:B------:R-:W-:-:S02]  /*0cc0*/  LEA R2, P3, R10, R9, 0x1 ;  /* 0x000000090a027211 */ /* 0x000fc400078608ff */
[-C--:B------:R-:W-:Y:S02]  /*0cd0*/  LEA.HI.X.SX32 R9, R24, R7.reuse, 0x1, P0 ;  /* 0x0000000718097211 */ /* 0x080fe400000f0eff */
[----:B------:R-:W-:Y:S02]  /*0ce0*/  LEA.HI.X.SX32 R7, R3, R7, 0x1, P1 ;  /* 0x0000000703077211 */ /* 0x000fe400008f0eff */
[-C--:B------:R-:W-:Y:S02]  /*0cf0*/  LEA.HI.X.SX32 R5, R21, R12.reuse, 0x1, P2 ;  /* 0x0000000c15057211 */ /* 0x080fe400010f0eff */
[----:B------:R-:W-:Y:S02]  /*0d00*/  LEA.HI.X.SX32 R3, R10, R12, 0x1, P3 ;  /* 0x0000000c0a037211 */ /* 0x000fe400018f0eff */
[----:B------:R-:W-:Y:S02]  /*0d10*/  SHF.R.S32.HI R12, RZ, 0x6, R15 ;  /* 0x00000006ff0c7819 */ /* 0x000fe4000001140f */
[----:B------:R-:W-:-:S02]  /*0d20*/  MOV R21, RZ ;  /* 0x000000ff00157202 */ /* 0x000fc40000000f00 */
[----:B------:R-:W-:Y:S02]  /*0d30*/  SGXT R12, R12, 0x1 ;  /* 0x000000010c0c781a */ /* 0x000fe40000000200 */
[----:B------:R-:W-:Y:S02]  /*0d40*/  MOV R23, RZ ;  /* 0x000000ff00177202 */ /* 0x000fe40000000f00 */
[----:B------:R-:W-:Y:S02]  /*0d50*/  LOP3.LUT R25, R12, 0x90, RZ, 0xc0, !PT ;  /* 0x000000900c197812 */ /* 0x000fe400078ec0ff */
[----:B------:R-:W-:Y:S02]  /*0d60*/  MOV R10, 0xff800000 ;  /* 0xff800000000a7802 */ /* 0x000fe40000000f00 */
[----:B------:R-:W-:-:S07]  /*0d70*/  LOP3.LUT R12, R25, 0x17e, R14, 0x78, !PT ;  /* 0x0000017e190c7812 */ /* 0x000fce00078e780e */
.L_x_1:
[----:B------:R-:W-:-:S04]  /*0d80*/  IMAD.WIDE R24, R21, 0x2, R8 ;  /* 0x0000000215187825 */ /* 0x000fc800078e0208 */
[----:B------:R-:W-:Y:S01]  /*0d90*/  IMAD.WIDE R26, R21, 0x2, R6 ;  /* 0x00000002151a7825 */ /* 0x000fe200078e0206 */
[----:B------:R-:W2:Y:S04]  /*0da0*/  LDG.E.U16 R77, desc[UR18][R24.64] ;  /* 0x00000012184d7981 */ /* 0x000ea8000c1e1500 */
[----:B------:R-:W3:Y:S01]  /*0db0*/  LDG.E.U16 R79, desc[UR18][R26.64] ;  /* 0x000000121a4f7981 */ /* 0x000ee2000c1e1500 */
[----:B------:R-:W-:Y:S01]  /*0dc0*/  USHF.L.U32 UR5, UR20, 0x5, URZ ;  /* 0x0000000514057899 */ /* 0x000fe2000800063f */
[----:B------:R-:W-:Y:S01]  /*0dd0*/  IMAD.WIDE R84, R23, 0x2, R2 ;  /* 0x0000000217547825 */ /* 0x000fe200078e0202 */
[----:B------:R-:W-:Y:S01]  /*0de0*/  UMOV UR12, 0x100 ;  /* 0x00000100000c7882 */ /* 0x000fe20000000000 */
[----:B------:R-:W-:Y:S01]  /*0df0*/  BAR.SYNC.DEFER_BLOCKING 0x0 ;  /* 0x0000000000007b1d */ /* 0x000fe20000010000 */
[----:B------:R-:W-:-:S04]  /*0e00*/  ULOP3.LUT UR5, UR5, 0x80, URZ, 0xc0, !UPT ;  /* 0x0000008005057892 */ /* 0x000fc8000f8ec03f */
[----:B------:R-:W-:Y:S01]  /*0e10*/  ULEA.HI UR5, UR16, UR5, URZ, 0x1c ;  /* 0x0000000510057291 */ /* 0x000fe2000f8fe03f */
[----:B------:R-:W-:Y:S01]  /*0e20*/  UMOV UR13, 0x40000040 ;  /* 0x40000040000d7882 */ /* 0x000fe20000000000 */
[----:B------:R-:W-:Y:S02]  /*0e30*/  UMOV UR7, URZ ;  /* 0x0000003f00077c82 */ /* 0x000fe40008000000 */
[----:B------:R-:W-:Y:S01]  /*0e40*/  ULOP3.LUT UR6, UR5, 0x3fff, URZ, 0xc0, !UPT ;  /* 0x00003fff05067892 */ /* 0x000fe2000f8ec03f */
[----:B------:R-:W-:Y:S01]  /*0e50*/  UMOV UR9, 0x40000040 ;  /* 0x4000004000097882 */ /* 0x000fe20000000000 */
[----:B------:R-:W-:Y:S02]  /*0e60*/  UMOV UR14, UR10 ;  /* 0x0000000a000e7c82 */ /* 0x000fe40008000000 */
[----:B------:R-:W-:Y:S01]  /*0e70*/  UIADD3.64 UR12, UR6, UR12, URZ ;  /* 0x0000000c060c7297 */ /* 0x000fe2000fffe03f */
[----:B------:R-:W-:Y:S02]  /*0e80*/  UMOV UR15, UR11 ;  /* 0x0000000b000f7c82 */ /* 0x000fe40008000000 */
[----:B------:R-:W-:Y:S01]  /*0e90*/  UMOV UR8, UR6 ;  /* 0x0000000600087c82 */ /* 0x000fe20008000000 */
[----:B--2---:R0:W-:Y:S04]  /*0ea0*/  STS.U16 [R12+UR16+0x2000], R77 ;  /* 0x0020004d0c007988 */ /* 0x0041e80008000410 */
[----:B---3--:R1:W-:Y:S01]  /*0eb0*/  STS.U16 [R12+UR16+0x2200], R79 ;  /* 0x0022004f0c007988 */ /* 0x0083e20008000410 */
[----:B------:R2:W-:Y:S06]  /*0ec0*/  MEMBAR.ALL.CTA ;  /* 0x0000000000007992 */ /* 0x0005ec0000008000 */
[----:B--2---:R-:W2:Y:S02]  /*0ed0*/  FENCE.VIEW.ASYNC.S ;  /* 0x00000000000073c6 */ /* 0x004ea40000000000 */
[----:B--2---:R-:W-:Y:S06]  /*0ee0*/  BAR.SYNC.DEFER_BLOCKING 0x0 ;  /* 0x0000000000007b1d */ /* 0x004fec0000010000 */
[----:B------:R-:W-:Y:S01]  /*0ef0*/  WARPGROUP.ARRIVE ;  /* 0x00000000000079c5 */ /* 0x000fe20000000000 */
[----:B------:R-:W2:Y:S05]  /*0f00*/  LDG.E.U16 R81, desc[UR18][R84.64] ;  /* 0x0000001254517981 */ /* 0x000eaa000c1e1500 */
[----:B------:R-:W-:Y:S04]  /*0f10*/  HGMMA.64x32x16.F32.BF16 R40, gdesc[UR8].tnspA, RZ, !UPT ;  /* 0x20600000082879f0 */ /* 0x000fe8000c7018ff */
[----:B------:R-:W-:Y:S03]  /*0f20*/  HGMMA.64x32x16.F32.BF16 R24, gdesc[UR12].tnspA, RZ, !UPT, gsb0 ;  /* 0x206000000c1879f0 */ /* 0x000fe6000c0018ff */
[----:B------:R-:W-:-:S02]  /*0f30*/  WARPGROUP.DEPBAR.LE gsb0, 0x0 ;  /* 0x00008000000079c5 */ /* 0x000fc40000010000 */
[----:B0-----:R-:W-:Y:S01]  /*0f40*/  FMUL R77, R40, UR21 ;  /* 0x00000015284d7c20 */ /* 0x001fe20008400000 */
[----:B------:R-:W-:Y:S01]  /*0f50*/  FMUL R82, R41, UR21 ;  /* 0x0000001529527c20 */ /* 0x000fe20008400000 */
[----:B-1----:R-:W-:-:S04]  /*0f60*/  FMUL R79, R44, UR21 ;  /* 0x000000152c4f7c20 */ /* 0x002fc80008400000 */
[----:B------:R-:W-:Y:S01]  /*0f70*/  FMNMX R86, R77, R82, !PT ;  /* 0x000000524d567209 */ /* 0x000fe20007800000 */
[----:B------:R-:W-:-:S04]  /*0f80*/  IMAD.WIDE R82, R23, 0x2, R4 ;  /* 0x0000000217527825 */ /* 0x000fc800078e0204 */
[----:B------:R-:W-:Y:S01]  /*0f90*/  FMUL R77, R45, UR21 ;  /* 0x000000152d4d7c20 */ /* 0x000fe20008400000 */
[----:B------:R-:W-:Y:S02]  /*0fa0*/  FMNMX R88, R79, R86, !PT ;  /* 0x000000564f587209 */ /* 0x000fe40007800000 */
[----:B------:R0:W3:Y:S01]  /*0fb0*/  LDG.E.U16 R79, desc[UR18][R82.64] ;  /* 0x00000012524f7981 */ /* 0x0000e2000c1e1500 */
[----:B------:R-:W-:Y:S01]  /*0fc0*/  FMUL R86, R48, UR21 ;  /* 0x0000001530567c20 */ /* 0x000fe20008400000 */
[----:B------:R-:W-:Y:S01]  /*0fd0*/  FMNMX R87, R77, R88, !PT ;  /* 0x000000584d577209 */ /* 0x000fe20007800000 */
[----:B------:R-:W-:Y:S01]  /*0fe0*/  FMUL R77, R49, UR21 ;  /* 0x00000015314d7c20 */ /* 0x000fe20008400000 */
[----:B------:R-:W-:Y:S02]  /*0ff0*/  BAR.SYNC.DEFER_BLOCKING 0x0 ;  /* 0x0000000000007b1d */ /* 0x000fe40000010000 */
[----:B------:R-:W-:Y:S01]  /*1000*/  FMNMX R88, R86, R87, !PT ;  /* 0x0000005756587209 */ /* 0x000fe20007800000 */
[----:B------:R-:W-:-:S03]  /*1010*/  FMUL R86, R52, UR21 ;  /* 0x0000001534567c20 */ /* 0x000fc60008400000 */
[----:B------:R-:W-:Y:S01]  /*1020*/  FMNMX R87, R77, R88, !PT ;  /* 0x000000584d577209 */ /* 0x000fe20007800000 */
[----:B------:R-:W-:-:S03]  /*1030*/  FMUL R77, R53, UR21 ;  /* 0x00000015354d7c20 */ /* 0x000fc60008400000 */
[----:B------:R-:W-:Y:S01]  /*1040*/  FMNMX R86, R86, R87, !PT ;  /* 0x0000005756567209 */ /* 0x000fe20007800000 */
[----:B0-----:R-:W-:-:S03]  /*1050*/  FMUL R82, R43, UR21 ;  /* 0x000000152b527c20 */ /* 0x001fc60008400000 */
[----:B------:R-:W-:Y:S01]  /*1060*/  FMNMX R86, R77, R86, !PT ;  /* 0x000000564d567209 */ /* 0x000fe20007800000 */
[----:B------:R-:W-:-:S05]  /*1070*/  FMUL R77, R42, UR21 ;  /* 0x000000152a4d7c20 */ /* 0x000fca0008400000 */
[----:B------:R-:W-:Y:S01]  /*1080*/  FMNMX R82, R77, R82, !PT ;  /* 0x000000524d527209 */ /* 0x000fe20007800000 */
[----:B------:R-:W-:Y:S01]  /*1090*/  FMUL R77, R46, UR21 ;  /* 0x000000152e4d7c20 */ /* 0x000fe20008400000 */
[----:B------:R-:W0:Y:S04]  /*10a0*/  SHFL.BFLY PT, R83, R86, 0x2, 0x1f ;  /* 0x0c401f0056537f89 */ /* 0x000e2800000e0000 */
[----:B------:R-:W-:Y:S01]  /*10b0*/  FMNMX R82, R77, R82, !PT ;  /* 0x000000524d527209 */ /* 0x000fe20007800000 */
[----:B------:R-:W-:-:S05]  /*10c0*/  FMUL R77, R47, UR21 ;  /* 0x000000152f4d7c20 */ /* 0x000fca0008400000 */
[----:B------:R-:W-:Y:S01]  /*10d0*/  FMNMX R82, R77, R82, !PT ;  /* 0x000000524d527209 */ /* 0x000fe20007800000 */
[----:B------:R-:W-:-:S05]  /*10e0*/  FMUL R77, R50, UR21 ;  /* 0x00000015324d7c20 */ /* 0x000fca0008400000 */
[----:B------:R-:W-:Y:S01]  /*10f0*/  FMNMX R82, R77, R82, !PT ;  /* 0x000000524d527209 */ /* 0x000fe20007800000 */
[----:B------:R-:W-:-:S05]  /*1100*/  FMUL R77, R51, UR21 ;  /* 0x00000015334d7c20 */ /* 0x000fca0008400000 */
[----:B------:R-:W-:Y:S01]  /*1110*/  FMNMX R82, R77, R82, !PT ;  /* 0x000000524d527209 */ /* 0x000fe20007800000 */
[----:B------:R-:W-:Y:S01]  /*1120*/  FMUL R77, R54, UR21 ;  /* 0x00000015364d7c20 */ /* 0x000fe20008400000 */
[----:B0-----:R-:W-:-:S04]  /*1130*/  FMNMX R84, R86, R83, !PT ;  /* 0x0000005356547209 */ /* 0x001fc80007800000 */
[----:B------:R-:W-:Y:S01]  /*1140*/  FMNMX R82, R77, R82, !PT ;  /* 0x000000524d527209 */ /* 0x000fe20007800000 */
[----:B------:R-:W0:Y:S01]  /*1150*/  SHFL.BFLY PT, R87, R84, 0x1, 0x1f ;  /* 0x0c201f0054577f89 */ /* 0x000e2200000e0000 */
[----:B------:R-:W-:-:S05]  /*1160*/  FMUL R77, R55, UR21 ;  /* 0x00000015374d7c20 */ /* 0x000fca0008400000 */
[----:B------:R-:W-:-:S05]  /*1170*/  FMNMX R83, R77, R82, !PT ;  /* 0x000000524d537209 */ /* 0x000fca0007800000 */
[----:B------:R-:W1:Y:S01]  /*1180*/  SHFL.BFLY PT, R86, R83, 0x2, 0x1f ;  /* 0x0c401f0053567f89 */ /* 0x000e6200000e0000 */
[----:B------:R-:W-:Y:S01]  /*1190*/  FMUL R77, R24, UR21 ;  /* 0x00000015184d7c20 */ /* 0x000fe20008400000 */
[----:B------:R-:W-:-:S05]  /*11a0*/  FMUL R82, R25, UR21 ;  /* 0x0000001519527c20 */ /* 0x000fca0008400000 */
[----:B------:R-:W-:Y:S01]  /*11b0*/  FMNMX R85, R77, R82, !PT ;  /* 0x000000524d557209 */ /* 0x000fe20007800000 */
[----:B------:R-:W-:Y:S01]  /*11c0*/  FMUL R82, R28, UR21 ;  /* 0x000000151c527c20 */ /* 0x000fe20008400000 */
[----:B0-----:R-:W-:-:S04]  /*11d0*/  FMNMX R77, R84, R87, !PT ;  /* 0x00000057544d7209 */ /* 0x001fc80007800000 */
[----:B------:R-:W-:Y:S02]  /*11e0*/  FMNMX R85, R82, R85, !PT ;  /* 0x0000005552557209 */ /* 0x000fe40007800000 */
[----:B------:R-:W-:Y:S01]  /*11f0*/  FMNMX R77, R77, R80, !PT ;  /* 0x000000504d4d7209 */ /* 0x000fe20007800000 */
[----:B------:R-:W-:-:S04]  /*1200*/  FMUL R82, R29, UR21 ;  /* 0x000000151d527c20 */ /* 0x000fc80008400000 */
[--C-:B------:R-:W-:Y:S01]  /*1210*/  FFMA R40, R40, UR21, -R77.reuse ;  /* 0x0000001528287c23 */ /* 0x100fe2000800084d */
[----:B-1----:R-:W-:Y:S02]  /*1220*/  FMNMX R87, R83, R86, !PT ;  /* 0x0000005653577209 */ /* 0x002fe40007800000 */
[----:B------:R-:W-:Y:S01]  /*1230*/  FMNMX R85, R82, R85, !PT ;  /* 0x0000005552557209 */ /* 0x000fe20007800000 */
[----:B------:R-:W-:Y:S01]  /*1240*/  FMUL R82, R40, 1.4426950216293334961 ;  /* 0x3fb8aa3b28527820 */ /* 0x000fe20000400000 */
[----:B------:R-:W-:Y:S01]  /*1250*/  FMUL R40, R32, UR21 ;  /* 0x0000001520287c20 */ /* 0x000fe20008400000 */
[----:B------:R-:W0:Y:S01]  /*1260*/  SHFL.BFLY PT, R88, R87, 0x1, 0x1f ;  /* 0x0c201f0057587f89 */ /* 0x000e2200000e0000 */
[----:B------:R-:W-:-:S03]  /*1270*/  FFMA R41, R41, UR21, -R77 ;  /* 0x0000001529297c23 */ /* 0x000fc6000800084d */
[----:B------:R-:W-:Y:S01]  /*1280*/  FMNMX R85, R40, R85, !PT ;  /* 0x0000005528557209 */ /* 0x000fe20007800000 */
[----:B------:R-:W-:Y:S01]  /*1290*/  FMUL R40, R33, UR21 ;  /* 0x0000001521287c20 */ /* 0x000fe20008400000 */
[--C-:B------:R-:W-:Y:S01]  /*12a0*/  FFMA R45, R45, UR21, -R77.reuse ;  /* 0x000000152d2d7c23 */ /* 0x100fe2000800084d */
[----:B------:R-:W-:Y:S01]  /*12b0*/  FMUL R41, R41, 1.4426950216293334961 ;  /* 0x3fb8aa3b29297820 */ /* 0x000fe20000400000 */
[--C-:B------:R-:W-:Y:S02]  /*12c0*/  FFMA R44, R44, UR21, -R77.reuse ;  /* 0x000000152c2c7c23 */ /* 0x100fe4000800084d */
[----:B------:R-:W-:Y:S01]  /*12d0*/  FMNMX R85, R40, R85, !PT ;  /* 0x0000005528557209 */ /* 0x000fe20007800000 */
[----:B------:R-:W-:Y:S01]  /*12e0*/  FMUL R40, R36, UR21 ;  /* 0x0000001524287c20 */ /* 0x000fe20008400000 */
[----:B------:R-:W-:Y:S01]  /*12f0*/  FMUL R89, R45, 1.4426950216293334961 ;  /* 0x3fb8aa3b2d597820 */ /* 0x000fe20000400000 */
[----:B------:R1:W-:Y:S01]  /*1300*/  MUFU.EX2 R83, R41 ;  /* 0x0000002900537308 */ /* 0x0003e20000000800 */
[----:B------:R-:W-:Y:S01]  /*1310*/  FMUL R84, R44, 1.4426950216293334961 ;  /* 0x3fb8aa3b2c547820 */ /* 0x000fe20000400000 */
[----:B------:R-:W-:Y:S01]  /*1320*/  FMUL R45, R37, UR21 ;  /* 0x00000015252d7c20 */ /* 0x000fe20008400000 */
[--C-:B------:R-:W-:Y:S01]  /*1330*/  FFMA R48, R48, UR21, -R77.reuse ;  /* 0x0000001530307c23 */ /* 0x100fe2000800084d */
[----:B------:R-:W-:Y:S01]  /*1340*/  FMNMX R86, R40, R85, !PT ;  /* 0x0000005528567209 */ /* 0x000fe20007800000 */
[----:B------:R-:W-:Y:S01]  /*1350*/  FMUL R44, R27, UR21 ;  /* 0x000000151b2c7c20 */ /* 0x000fe20008400000 */
[----:B-1----:R-:W-:Y:S01]  /*1360*/  FMUL R41, R26, UR21 ;  /* 0x000000151a297c20 */ /* 0x002fe20008400000 */
[----:B------:R-:W-:Y:S01]  /*1370*/  FMUL R40, R48, 1.4426950216293334961 ;  /* 0x3fb8aa3b30287820 */ /* 0x000fe20000400000 */
[----:B------:R-:W-:Y:S01]  /*1380*/  FMNMX R86, R45, R86, !PT ;  /* 0x000000562d567209 */ /* 0x000fe20007800000 */
[--C-:B------:R-:W-:Y:S01]  /*1390*/  FFMA R49, R49, UR21, -R77.reuse ;  /* 0x0000001531317c23 */ /* 0x100fe2000800084d */
[----:B------:R-:W-:Y:S01]  /*13a0*/  FFMA R53, R53, UR21, -R77 ;  /* 0x0000001535357c23 */ /* 0x000fe2000800084d */
[----:B------:R-:W-:Y:S01]  /*13b0*/  FMNMX R48, R41, R44, !PT ;  /* 0x0000002c29307209 */ /* 0x000fe20007800000 */
[----:B------:R-:W-:Y:S01]  /*13c0*/  FMUL R41, R30, UR21 ;  /* 0x000000151e297c20 */ /* 0x000fe20008400000 */
[----:B------:R0:W-:Y:S01]  /*13d0*/  MUFU.EX2 R85, R89 ;  /* 0x0000005900557308 */ /* 0x0001e20000000800 */
[----:B------:R-:W-:Y:S01]  /*13e0*/  FMUL R45, R49, 1.4426950216293334961 ;  /* 0x3fb8aa3b312d7820 */ /* 0x000fe20000400000 */
[----:B------:R-:W-:-:S02]  /*13f0*/  FMUL R49, R53, 1.4426950216293334961 ;  /* 0x3fb8aa3b35317820 */ /* 0x000fc40000400000 */
[----:B------:R-:W-:Y:S01]  /*1400*/  FMNMX R53, R41, R48, !PT ;  /* 0x0000003029357209 */ /* 0x000fe20007800000 */
[----:B------:R-:W-:Y:S01]  /*1410*/  FADD R48, -R77, R80 ;  /* 0x000000504d307221 */ /* 0x000fe20000000100 */
[----:B0-----:R-:W-:Y:S02]  /*1420*/  FMNMX R89, R87, R88, !PT ;  /* 0x0000005857597209 */ /* 0x001fe40007800000 */
[----:B------:R-:W0:Y:S01]  /*1430*/  SHFL.BFLY PT, R87, R86, 0x2, 0x1f ;  /* 0x0c401f0056577f89 */ /* 0x000e2200000e0000 */
[----:B------:R-:W-:Y:S01]  /*1440*/  FMUL R88, R48, 1.4426950216293334961 ;  /* 0x3fb8aa3b30587820 */ /* 0x000fe20000400000 */
[----:B------:R-:W-:Y:S01]  /*1450*/  FFMA R52, R52, UR21, -R77 ;  /* 0x0000001534347c23 */ /* 0x000fe2000800084d */
[----:B------:R-:W-:Y:S01]  /*1460*/  FMUL R48, R31, UR21 ;  /* 0x000000151f307c20 */ /* 0x000fe20008400000 */
[----:B------:R-:W-:Y:S02]  /*1470*/  FMNMX R41, R89, R78, !PT ;  /* 0x0000004e59297209 */ /* 0x000fe40007800000 */
[----:B------:R-:W-:-:S02]  /*1480*/  FMUL R44, R52, 1.4426950216293334961 ;  /* 0x3fb8aa3b342c7820 */ /* 0x000fc40000400000 */
[----:B------:R-:W-:Y:S01]  /*1490*/  FMNMX R52, R48, R53, !PT ;  /* 0x0000003530347209 */ /* 0x000fe20007800000 */
[--C-:B------:R-:W-:Y:S01]  /*14a0*/  FFMA R80, R42, UR21, -R41.reuse ;  /* 0x000000152a507c23 */ /* 0x100fe20008000829 */
[--C-:B------:R-:W-:Y:S01]  /*14b0*/  FFMA R53, R43, UR21, -R41.reuse ;  /* 0x000000152b357c23 */ /* 0x100fe20008000829 */
[----:B------:R-:W-:Y:S02]  /*14c0*/  FMUL R43, R34, UR21 ;  /* 0x00000015222b7c20 */ /* 0x000fe40008400000 */
[----:B------:R-:W-:Y:S01]  /*14d0*/  FMUL R48, R80, 1.4426950216293334961 ;  /* 0x3fb8aa3b50307820 */ /* 0x000fe20000400000 */
[--C-:B------:R-:W-:Y:S02]  /*14e0*/  FFMA R80, R46, UR21, -R41.reuse ;  /* 0x000000152e507c23 */ /* 0x100fe40008000829 */
[----:B------:R-:W-:Y:S01]  /*14f0*/  FMNMX R46, R43, R52, !PT ;  /* 0x000000342b2e7209 */ /* 0x000fe20007800000 */
[----:B------:R-:W-:Y:S01]  /*1500*/  FMUL R43, R35, UR21 ;  /* 0x00000015232b7c20 */ /* 0x000fe20008400000 */
[----:B------:R-:W-:Y:S01]  /*1510*/  FMUL R52, R80, 1.4426950216293334961 ;  /* 0x3fb8aa3b50347820 */ /* 0x000fe20000400000 */
[----:B------:R-:W-:-:S03]  /*1520*/  FFMA R80, R47, UR21, -R41 ;  /* 0x000000152f507c23 */ /* 0x000fc60008000829 */
[----:B------:R-:W-:Y:S02]  /*1530*/  FMNMX R47, R43, R46, !PT ;  /* 0x0000002e2b2f7209 */ /* 0x000fe40007800000 */
[----:B0-----:R-:W-:Y:S01]  /*1540*/  FMNMX R87, R86, R87, !PT ;  /* 0x0000005756577209 */ /* 0x001fe20007800000 */
[----:B------:R-:W-:Y:S01]  /*1550*/  FMUL R46, R38, UR21 ;  /* 0x00000015262e7c20 */ /* 0x000fe20008400000 */
[----:B------:R-:W-:Y:S01]  /*1560*/  FMUL R43, R80, 1.4426950216293334961 ;  /* 0x3fb8aa3b502b7820 */ /* 0x000fe20000400000 */
[----:B------:R-:W-:Y:S02]  /*1570*/  FFMA R80, R50, UR21, -R41 ;  /* 0x0000001532507c23 */ /* 0x000fe40008000829 */
[----:B------:R-:W0:Y:S01]  /*1580*/  SHFL.BFLY PT, R86, R87, 0x1, 0x1f ;  /* 0x0c201f0057567f89 */ /* 0x000e2200000e0000 */
[----:B------:R-:W-:Y:S01]  /*1590*/  FMNMX R50, R46, R47, !PT ;  /* 0x0000002f2e327209 */ /* 0x000fe20007800000 */
[----:B------:R-:W-:Y:S01]  /*15a0*/  FMUL R47, R39, UR21 ;  /* 0x00000015272f7c20 */ /* 0x000fe20008400000 */
[----:B------:R-:W-:-:S04]  /*15b0*/  FMUL R46, R80, 1.4426950216293334961 ;  /* 0x3fb8aa3b502e7820 */ /* 0x000fc80000400000 */
[----:B------:R-:W-:-:S05]  /*15c0*/  FMNMX R80, R47, R50, !PT ;  /* 0x000000322f507209 */ /* 0x000fca0007800000 */
[----:B------:R-:W1:Y:S01]  /*15d0*/  SHFL.BFLY PT, R89, R80, 0x2, 0x1f ;  /* 0x0c401f0050597f89 */ /* 0x000e6200000e0000 */
[----:B------:R-:W-:Y:S01]  /*15e0*/  FFMA R54, R54, UR21, -R41 ;  /* 0x0000001536367c23 */ /* 0x000fe20008000829 */
[----:B0-----:R-:W-:-:S04]  /*15f0*/  FMNMX R47, R87, R86, !PT ;  /* 0x00000056572f7209 */ /* 0x001fc80007800000 */
[----:B------:R-:W-:Y:S01]  /*1600*/  FMNMX R47, R47, R10, !PT ;  /* 0x0000000a2f2f7209 */ /* 0x000fe20007800000 */
[----:B------:R-:W-:Y:S01]  /*1610*/  FMUL R50, R54, 1.4426950216293334961 ;  /* 0x3fb8aa3b36327820 */ /* 0x000fe20000400000 */
[----:B------:R-:W-:-:S03]  /*1620*/  FADD R54, -R41, R78 ;  /* 0x0000004e29367221 */ /* 0x000fc60000000100 */
[--C-:B------:R-:W-:Y:S01]  /*1630*/  FFMA R24, R24, UR21, -R47.reuse ;  /* 0x0000001518187c23 */ /* 0x100fe2000800082f */
[----:B------:R-:W-:-:S03]  /*1640*/  FFMA R25, R25, UR21, -R47 ;  /* 0x0000001519197c23 */ /* 0x000fc6000800082f */
[----:B------:R-:W-:Y:S01]  /*1650*/  FMUL R78, R24, 1.4426950216293334961 ;  /* 0x3fb8aa3b184e7820 */ /* 0x000fe20000400000 */
[----:B-1----:R-:W-:Y:S01]  /*1660*/  FMNMX R24, R80, R89, !PT ;  /* 0x0000005950187209 */ /* 0x002fe20007800000 */
[----:B------:R-:W-:-:S04]  /*1670*/  FMUL R91, R25, 1.4426950216293334961 ;  /* 0x3fb8aa3b195b7820 */ /* 0x000fc80000400000 */
[----:B------:R-:W0:Y:S01]  /*1680*/  SHFL.BFLY PT, R25, R24, 0x1, 0x1f ;  /* 0x0c201f0018197f89 */ /* 0x000e2200000e0000 */
[----:B------:R-:W-:Y:S01]  /*1690*/  FMUL R53, R53, 1.4426950216293334961 ;  /* 0x3fb8aa3b35357820 */ /* 0x000fe20000400000 */
[----:B------:R-:W1:Y:S02]  /*16a0*/  MUFU.EX2 R82, R82 ;  /* 0x0000005200527308 */ /* 0x000e640000000800 */
[----:B--2---:R-:W-:Y:S06]  /*16b0*/  STS.U16 [R22+UR16+0x2200], R81 ;  /* 0x0022005116007988 */ /* 0x004fec0008000410 */
[----:B------:R-:W2:Y:S01]  /*16c0*/  MUFU.EX2 R84, R84 ;  /* 0x0000005400547308 */ /* 0x000ea20000000800 */
[--C-:B------:R-:W-:Y:S01]  /*16d0*/  FFMA R32, R32, UR21, -R47.reuse ;  /* 0x0000001520207c23 */ /* 0x100fe2000800082f */
[----:B------:R-:W-:Y:S01]  /*16e0*/  FFMA R29, R29, UR21, -R47 ;  /* 0x000000151d1d7c23 */ /* 0x000fe2000800082f */
[----:B------:R-:W-:Y:S01]  /*16f0*/  FADD R10, -R47, R10 ;  /* 0x0000000a2f0a7221 */ /* 0x000fe20000000100 */
[----:B0-----:R-:W-:-:S04]  /*1700*/  FMNMX R25, R24, R25, !PT ;  /* 0x0000001918197209 */ /* 0x001fc80007800000 */
[----:B------:R-:W-:Y:S01]  /*1710*/  MUFU.EX2 R48, R48 ;  /* 0x0000003000307308 */ /* 0x000fe20000000800 */
[----:B------:R-:W-:-:S07]  /*1720*/  FMNMX R95, R25, R72, !PT ;  /* 0x00000048195f7209 */ /* 0x000fce0007800000 */
[----:B------:R-:W0:Y:S01]  /*1730*/  MUFU.EX2 R53, R53 ;  /* 0x0000003500357308 */ /* 0x000e220000000800 */
[--C-:B------:R-:W-:Y:S01]  /*1740*/  FFMA R27, R27, UR21, -R95.reuse ;  /* 0x000000151b1b7c23 */ /* 0x100fe2000800085f */
[----:B------:R-:W-:Y:S01]  /*1750*/  FMUL R32, R32, 1.4426950216293334961 ;  /* 0x3fb8aa3b20207820 */ /* 0x000fe20000400000 */
[----:B------:R-:W-:Y:S01]  /*1760*/  FFMA R26, R26, UR21, -R95 ;  /* 0x000000151a1a7c23 */ /* 0x000fe2000800085f */
[----:B------:R-:W-:Y:S01]  /*1770*/  FMUL R54, R54, 1.4426950216293334961 ;  /* 0x3fb8aa3b36367820 */ /* 0x000fe20000400000 */
[----:B------:R-:W-:Y:S01]  /*1780*/  FMUL R29, R29, 1.4426950216293334961 ;  /* 0x3fb8aa3b1d1d7820 */ /* 0x000fe20000400000 */
[----:B------:R-:W-:Y:S01]  /*1790*/  FFMA R33, R33, UR21, -R47 ;  /* 0x0000001521217c23 */ /* 0x000fe2000800082f */
[----:B------:R-:W-:Y:S01]  /*17a0*/  FMUL R10, R10, 1.4426950216293334961 ;  /* 0x3fb8aa3b0a0a7820 */ /* 0x000fe20000400000 */
[----:B------:R-:W-:Y:S01]  /*17b0*/  FMUL R27, R27, 1.4426950216293334961 ;  /* 0x3fb8aa3b1b1b7820 */ /* 0x000fe20000400000 */
[--C-:B------:R-:W-:Y:S01]  /*17c0*/  FFMA R51, R51, UR21, -R41.reuse ;  /* 0x0000001533337c23 */ /* 0x100fe20008000829 */
[----:B------:R-:W-:Y:S01]  /*17d0*/  FFMA R55, R55, UR21, -R41 ;  /* 0x0000001537377c23 */ /* 0x000fe20008000829 */
[--C-:B------:R-:W-:Y:S01]  /*17e0*/  FFMA R31, R31, UR21, -R95.reuse ;  /* 0x000000151f1f7c23 */ /* 0x100fe2000800085f */
[----:B------:R-:W-:Y:S01]  /*17f0*/  FFMA R34, R34, UR21, -R95 ;  /* 0x0000001522227c23 */ /* 0x000fe2000800085f */
[----:B------:R-:W-:Y:S01]  /*1800*/  FADD R24, -R95, R72 ;  /* 0x000000485f187221 */ /* 0x000fe20000000100 */
[----:B------:R-:W-:Y:S01]  /*1810*/  FFMA R28, R28, UR21, -R47 ;  /* 0x000000151c1c7c23 */ /* 0x000fe2000800082f */
[----:B------:R-:W-:Y:S01]  /*1820*/  FMUL R26, R26, 1.4426950216293334961 ;  /* 0x3fb8aa3b1a1a7820 */ /* 0x000fe20000400000 */
[----:B------:R-:W-:Y:S01]  /*1830*/  FFMA R30, R30, UR21, -R95 ;  /* 0x000000151e1e7c23 */ /* 0x000fe2000800085f */
[----:B------:R-:W-:Y:S01]  /*1840*/  MUFU.EX2 R80, R32 ;  /* 0x0000002000507308 */ /* 0x000fe20000000800 */
[--C-:B------:R-:W-:Y:S01]  /*1850*/  FFMA R36, R36, UR21, -R47.reuse ;  /* 0x0000001524247c23 */ /* 0x100fe2000800082f */
[----:B------:R-:W-:Y:S01]  /*1860*/  FFMA R37, R37, UR21, -R47 ;  /* 0x0000001525257c23 */ /* 0x000fe2000800082f */
[--C-:B------:R-:W-:Y:S01]  /*1870*/  FFMA R35, R35, UR21, -R95.reuse ;  /* 0x0000001523237c23 */ /* 0x100fe2000800085f */
[--C-:B------:R-:W-:Y:S01]  /*1880*/  FFMA R38, R38, UR21, -R95.reuse ;  /* 0x0000001526267c23 */ /* 0x100fe2000800085f */
[----:B------:R-:W-:Y:S01]  /*1890*/  FFMA R39, R39, UR21, -R95 ;  /* 0x0000001527277c23 */ /* 0x000fe2000800085f */
[----:B------:R-:W-:Y:S01]  /*18a0*/  FMUL R33, R33, 1.4426950216293334961 ;  /* 0x3fb8aa3b21217820 */ /* 0x000fe20000400000 */
[----:B------:R-:W-:Y:S01]  /*18b0*/  FMUL R51, R51, 1.4426950216293334961 ;  /* 0x3fb8aa3b33337820 */ /* 0x000fe20000400000 */
[----:B------:R-:W-:Y:S01]  /*18c0*/  MUFU.EX2 R87, R54 ;  /* 0x0000003600577308 */ /* 0x000fe20000000800 */
[----:B------:R-:W-:Y:S01]  /*18d0*/  FMUL R55, R55, 1.4426950216293334961 ;  /* 0x3fb8aa3b37377820 */ /* 0x000fe20000400000 */
[----:B------:R-:W-:Y:S01]  /*18e0*/  FMUL R31, R31, 1.4426950216293334961 ;  /* 0x3fb8aa3b1f1f7820 */ /* 0x000fe20000400000 */
[----:B-1----:R-:W-:Y:S01]  /*18f0*/  FADD R25, R82, R83 ;  /* 0x0000005352197221 */ /* 0x002fe20000000000 */
[----:B------:R-:W-:Y:S01]  /*1900*/  FMUL R28, R28, 1.4426950216293334961 ;  /* 0x3fb8aa3b1c1c7820 */ /* 0x000fe20000400000 */
[----:B------:R-:W-:-:S03]  /*1910*/  FMUL R30, R30, 1.4426950216293334961 ;  /* 0x3fb8aa3b1e1e7820 */ /* 0x000fc60000400000 */
[----:B------:R1:W-:Y:S01]  /*1920*/  MUFU.EX2 R99, R10 ;  /* 0x0000000a00637308 */ /* 0x0003e20000000800 */
[----:B------:R-:W-:Y:S01]  /*1930*/  FMUL R36, R36, 1.4426950216293334961 ;  /* 0x3fb8aa3b24247820 */ /* 0x000fe20000400000 */
[----:B------:R-:W-:Y:S01]  /*1940*/  FMUL R37, R37, 1.4426950216293334961 ;  /* 0x3fb8aa3b25257820 */ /* 0x000fe20000400000 */
[----:B------:R-:W-:Y:S01]  /*1950*/  FMUL R35, R35, 1.4426950216293334961 ;  /* 0x3fb8aa3b23237820 */ /* 0x000fe20000400000 */
[----:B---3--:R3:W-:Y:S01]  /*1960*/  STS.U16 [R22+UR16+0x2000], R79 ;  /* 0x0020004f16007988 */ /* 0x0087e20008000410 */
[----:B------:R4:W-:Y:S06]  /*1970*/  MEMBAR.ALL.CTA ;  /* 0x0000000000007992 */ /* 0x0009ec0000008000 */
[----:B----4-:R-:W4:Y:S01]  /*1980*/  FENCE.VIEW.ASYNC.S ;  /* 0x00000000000073c6 */ /* 0x010f220000000000 */
[----:B------:R5:W-:Y:S01]  /*1990*/  MUFU.EX2 R32, R27 ;  /* 0x0000001b00207308 */ /* 0x000be20000000800 */
[----:B-1----:R-:W-:Y:S01]  /*19a0*/  FMUL R10, R34, 1.4426950216293334961 ;  /* 0x3fb8aa3b220a7820 */ /* 0x002fe20000400000 */
[----:B------:R-:W-:Y:S01]  /*19b0*/  FMUL R38, R38, 1.4426950216293334961 ;  /* 0x3fb8aa3b26267820 */ /* 0x000fe20000400000 */
[----:B------:R-:W-:-:S05]  /*19c0*/  FMUL R39, R39, 1.4426950216293334961 ;  /* 0x3fb8aa3b27277820 */ /* 0x000fca0000400000 */
[----:B------:R-:W-:Y:S01]  /*19d0*/  MUFU.EX2 R54, R29 ;  /* 0x0000001d00367308 */ /* 0x000fe20000000800 */
[----:B-----5:R-:W-:Y:S01]  /*19e0*/  FMUL R27, R24, 1.4426950216293334961 ;  /* 0x3fb8aa3b181b7820 */ /* 0x020fe20000400000 */
[----:B------:R-:W-:-:S06]  /*19f0*/  F2FP.BF16.F32.PACK_AB R24, R83, R82 ;  /* 0x000000525318723e */ /* 0x000fcc00000010ff */
[----:B------:R-:W-:Y:S08]  /*1a00*/  MUFU.EX2 R78, R78 ;  /* 0x0000004e004e7308 */ /* 0x000ff00000000800 */
[----:B------:R-:W1:Y:S08]  /*1a10*/  MUFU.EX2 R91, R91 ;  /* 0x0000005b005b7308 */ /* 0x000e700000000800 */
[----:B------:R2:W5:Y:S08]  /*1a20*/  MUFU.EX2 R29, R26 ;  /* 0x0000001a001d7308 */ /* 0x0005700000000800 */
[----:B------:R-:W3:Y:S01]  /*1a30*/  MUFU.EX2 R42, R88 ;  /* 0x00000058002a7308 */ /* 0x000ee20000000800 */
[----:B--2---:R-:W-:Y:S01]  /*1a40*/  FADD R26, R84, R25 ;  /* 0x00000019541a7221 */ /* 0x004fe20000000000 */
[----:B0-----:R-:W-:-:S06]  /*1a50*/  F2FP.BF16.F32.PACK_AB R25, R53, R48 ;  /* 0x000000303519723e */ /* 0x001fcc00000010ff */
[----:B------:R-:W0:Y:S08]  /*1a60*/  MUFU.EX2 R52, R52 ;  /* 0x0000003400347308 */ /* 0x000e300000000800 */
[----:B------:R-:W-:Y:S08]  /*1a70*/  MUFU.EX2 R89, R33 ;  /* 0x0000002100597308 */ /* 0x000ff00000000800 */
[----:B------:R2:W-:Y:S08]  /*1a80*/  MUFU.EX2 R88, R31 ;  /* 0x0000001f00587308 */ /* 0x0005f00000000800 */
[----:B------:R-:W4:Y:S01]  /*1a90*/  MUFU.EX2 R82, R27 ;  /* 0x0000001b00527308 */ /* 0x000f220000000800 */
[----:B--2---:R-:W-:-:S07]  /*1aa0*/  FADD R31, R48, R53 ;  /* 0x00000035301f7221 */ /* 0x004fce0000000000 */
[----:B------:R-:W2:Y:S08]  /*1ab0*/  MUFU.EX2 R93, R28 ;  /* 0x0000001c005d7308 */ /* 0x000eb00000000800 */
[----:B------:R1:W2:Y:S08]  /*1ac0*/  MUFU.EX2 R33, R30 ;  /* 0x0000001e00217308 */ /* 0x0002b00000000800 */
[----:B------:R-:W-:Y:S08]  /*1ad0*/  MUFU.EX2 R40, R40 ;  /* 0x0000002800287308 */ /* 0x000ff00000000800 */
[----:B------:R-:W-:Y:S08]  /*1ae0*/  MUFU.EX2 R45, R45 ;  /* 0x0000002d002d7308 */ /* 0x000ff00000000800 */
[----:B------:R-:W-:Y:S08]  /*1af0*/  MUFU.EX2 R44, R44 ;  /* 0x0000002c002c7308 */ /* 0x000ff00000000800 */
[----:B------:R-:W-:Y:S08]  /*1b00*/  MUFU.EX2 R49, R49 ;  /* 0x0000003100317308 */ /* 0x000ff00000000800 */
[----:B------:R-:W2:Y:S08]  /*1b10*/  MUFU.EX2 R43, R43 ;  /* 0x0000002b002b7308 */ /* 0x000eb00000000800 */
[----:B------:R-:W-:Y:S08]  /*1b20*/  MUFU.EX2 R46, R46 ;  /* 0x0000002e002e7308 */ /* 0x000ff00000000800 */
[----:B------:R-:W2:Y:S08]  /*1b30*/  MUFU.EX2 R51, R51 ;  /* 0x0000003300337308 */ /* 0x000eb00000000800 */
[----:B------:R-:W-:Y:S08]  /*1b40*/  MUFU.EX2 R50, R50 ;  /* 0x0000003200327308 */ /* 0x000ff00000000800 */
[----:B------:R-:W2:Y:S08]  /*1b50*/  MUFU.EX2 R55, R55 ;  /* 0x0000003700377308 */ /* 0x000eb00000000800 */
[----:B------:R-:W-:Y:S08]  /*1b60*/  MUFU.EX2 R86, R36 ;  /* 0x0000002400567308 */ /* 0x000ff00000000800 */
[----:B------:R-:W2:Y:S08]  /*1b70*/  MUFU.EX2 R97, R37 ;  /* 0x0000002500617308 */ /* 0x000eb00000000800 */
[----:B------:R-:W-:Y:S08]  /*1b80*/  MUFU.EX2 R10, R10 ;  /* 0x0000000a000a7308 */ /* 0x000ff00000000800 */
[----:B------:R2:W2:Y:S08]  /*1b90*/  MUFU.EX2 R101, R35 ;  /* 0x0000002300657308 */ /* 0x0004b00000000800 */
[----:B------:R2:W-:Y:S08]  /*1ba0*/  MUFU.EX2 R72, R38 ;  /* 0x0000002600487308 */ /* 0x0005f00000000800 */
[----:B------:R-:W2:Y:S01]  /*1bb0*/  MUFU.EX2 R53, R39 ;  /* 0x0000002700357308 */ /* 0x000ea20000000800 */
[----:B-1----:R-:W-:Y:S01]  /*1bc0*/  FADD R30, R78, R91 ;  /* 0x0000005b4e1e7221 */ /* 0x002fe20000000000 */
[----:B-----5:R-:W-:Y:S01]  /*1bd0*/  FADD R34, R29, R32 ;  /* 0x000000201d227221 */ /* 0x020fe20000000000 */
[-C--:B---3--:R-:W-:Y:S01]  /*1be0*/  FMUL R64, R64, R42.reuse ;  /* 0x0000002a40407220 */ /* 0x088fe20000400000 */
[-C--:B------:R-:W-:Y:S01]  /*1bf0*/  FMUL R65, R65, R42.reuse ;  /* 0x0000002a41417220 */ /* 0x080fe20000400000 */
[----:B------:R-:W-:Y:S01]  /*1c00*/  FMUL R68, R68, R42 ;  /* 0x0000002a44447220 */ /* 0x000fe20000400000 */
[-C--:B------:R-:W-:Y:S01]  /*1c10*/  FMUL R66, R66, R87.reuse ;  /* 0x0000005742427220 */ /* 0x080fe20000400000 */
[-C--:B------:R-:W-:Y:S01]  /*1c20*/  FMUL R67, R67, R87.reuse ;  /* 0x0000005743437220 */ /* 0x080fe20000400000 */
[----:B------:R-:W-:Y:S01]  /*1c30*/  FMUL R70, R70, R87 ;  /* 0x0000005746467220 */ /* 0x000fe20000400000 */
[----:B0-----:R-:W-:Y:S01]  /*1c40*/  FADD R48, R52, R31 ;  /* 0x0000001f34307221 */ /* 0x001fe20000000000 */
[-C--:B------:R-:W-:Y:S01]  /*1c50*/  FMUL R56, R56, R99.reuse ;  /* 0x0000006338387220 */ /* 0x080fe20000400000 */
[-C--:B------:R-:W-:Y:S01]  /*1c60*/  FMUL R57, R57, R99.reuse ;  /* 0x0000006339397220 */ /* 0x080fe20000400000 */
[----:B------:R-:W-:Y:S01]  /*1c70*/  FMUL R60, R60, R99 ;  /* 0x000000633c3c7220 */ /* 0x000fe20000400000 */
[-C--:B----4-:R-:W-:Y:S01]  /*1c80*/  FMUL R58, R58, R82.reuse ;  /* 0x000000523a3a7220 */ /* 0x090fe20000400000 */
[-C--:B------:R-:W-:Y:S01]  /*1c90*/  FMUL R59, R59, R82.reuse ;  /* 0x000000523b3b7220 */ /* 0x080fe20000400000 */
[----:B------:R-:W-:Y:S01]  /*1ca0*/  FMUL R62, R62, R82 ;  /* 0x000000523e3e7220 */ /* 0x000fe20000400000 */
[----:B------:R-:W-:Y:S01]  /*1cb0*/  FMUL R69, R69, R42 ;  /* 0x0000002a45457220 */ /* 0x000fe20000400000 */
[----:B------:R-:W-:Y:S01]  /*1cc0*/  FMUL R71, R71, R87 ;  /* 0x0000005747477220 */ /* 0x000fe20000400000 */
[----:B------:R-:W-:Y:S01]  /*1cd0*/  FMUL R61, R61, R99 ;  /* 0x000000633d3d7220 */ /* 0x000fe20000400000 */
[----:B------:R-:W-:Y:S01]  /*1ce0*/  FMUL R63, R63, R82 ;  /* 0x000000523f3f7220 */ /* 0x000fe20000400000 */
[----:B------:R-:W-:Y:S01]  /*1cf0*/  FADD R83, R85, R26 ;  /* 0x0000001a55537221 */ /* 0x000fe20000000000 */
[----:B------:R-:W-:Y:S01]  /*1d00*/  F2FP.BF16.F32.PACK_AB R29, R32, R29 ;  /* 0x0000001d201d723e */ /* 0x000fe200000010ff */
[----:B--2---:R-:W-:Y:S01]  /*1d10*/  FADD R79, R93, R30 ;  /* 0x0000001e5d4f7221 */ /* 0x004fe20000000000 */
[----:B------:R-:W-:Y:S01]  /*1d20*/  FADD R81, R33, R34 ;  /* 0x0000002221517221 */ /* 0x000fe20000000000 */
[----:B------:R-:W-:-:S02]  /*1d30*/  F2FP.BF16.F32.PACK_AB R31, R88, R33 ;  /* 0x00000021581f723e */ /* 0x000fc400000010ff */
[----:B------:R-:W-:Y:S02]  /*1d40*/  F2FP.BF16.F32.PACK_AB R26, R85, R84 ;  /* 0x00000054551a723e */ /* 0x000fe400000010ff */
[----:B------:R-:W-:Y:S02]  /*1d50*/  F2FP.BF16.F32.PACK_AB R28, R91, R78 ;  /* 0x0000004e5b1c723e */ /* 0x000fe400000010ff */
[----:B------:R-:W-:Y:S02]  /*1d60*/  F2FP.BF16.F32.PACK_AB R27, R43, R52 ;  /* 0x000000342b1b723e */ /* 0x000fe400000010ff */
[----:B------:R-:W-:Y:S02]  /*1d70*/  F2FP.BF16.F32.PACK_AB R30, R54, R93 ;  /* 0x0000005d361e723e */ /* 0x000fe400000010ff */
[----:B------:R-:W-:Y:S02]  /*1d80*/  F2FP.BF16.F32.PACK_AB R32, R45, R40 ;  /* 0x000000282d20723e */ /* 0x000fe400000010ff */
[----:B------:R-:W-:-:S02]  /*1d90*/  F2FP.BF16.F32.PACK_AB R34, R49, R44 ;  /* 0x0000002c3122723e */ /* 0x000fc400000010ff */
[----:B------:R-:W-:Y:S02]  /*1da0*/  F2FP.BF16.F32.PACK_AB R33, R51, R46 ;  /* 0x0000002e3321723e */ /* 0x000fe400000010ff */
[----:B------:R-:W-:Y:S02]  /*1db0*/  F2FP.BF16.F32.PACK_AB R35, R55, R50 ;  /* 0x000000323723723e */ /* 0x000fe400000010ff */
[----:B------:R-:W-:Y:S02]  /*1dc0*/  F2FP.BF16.F32.PACK_AB R36, R89, R80 ;  /* 0x000000505924723e */ /* 0x000fe400000010ff */
[----:B------:R-:W-:Y:S02]  /*1dd0*/  F2FP.BF16.F32.PACK_AB R38, R97, R86 ;  /* 0x000000566126723e */ /* 0x000fe400000010ff */
[----:B------:R-:W-:Y:S02]  /*1de0*/  F2FP.BF16.F32.PACK_AB R37, R101, R10 ;  /* 0x0000000a6525723e */ /* 0x000fe400000010ff */
[----:B------:R-:W-:Y:S01]  /*1df0*/  F2FP.BF16.F32.PACK_AB R39, R53, R72 ;  /* 0x000000483527723e */ /* 0x000fe200000010ff */
[----:B------:R-:W-:Y:S06]  /*1e00*/  BAR.SYNC.DEFER_BLOCKING 0x0 ;  /* 0x0000000000007b1d */ /* 0x000fec0000010000 */
[----:B------:R-:W-:-:S06]  /*1e10*/  WARPGROUP.ARRIVE ;  /* 0x00000000000079c5 */ /* 0x000fcc0000000000 */
[----:B------:R-:W-:Y:S01]  /*1e20*/  HGMMA.64x16x16.F32.BF16 R64, R24, gdesc[UR24], R64 ;  /* 0x0020001818407df0 */ /* 0x000fe20008701840 */
[----:B------:R-:W-:Y:S01]  /*1e30*/  FADD R43, R43, R48 ;  /* 0x000000302b2b7221 */ /* 0x000fe20000000000 */
        /* <DEDUP_REMOVED lines=16> */
[----:B------:R-:W-:Y:S03]  /*1f40*/  HGMMA.64x16x16.F32.BF16 R64, R32, gdesc[UR20], R64 ;  /* 0x0020001420407df0 */ /* 0x000fe60008701840 */
[----:B------:R-:W-:Y:S01]  /*1f50*/  HGMMA.64x16x16.F32.BF16 R56, R28, gdesc[UR24], R56 ;  /* 0x002000181c387df0 */ /* 0x000fe20008701838 */
[----:B------:R-:W-:Y:S01]  /*1f60*/  FADD R86, R97, R86 ;  /* 0x0000005661567221 */ /* 0x000fe20000000000 */
[----:B------:R-:W-:Y:S01]  /*1f70*/  FADD R72, R53, R72 ;  /* 0x0000004835487221 */ /* 0x000fe20000000000 */
[----:B------:R-:W0:Y:S04]  /*1f80*/  SHFL.BFLY PT, R43, R44, 0x2, 0x1f ;  /* 0x0c401f002c2b7f89 */ /* 0x000e2800000e0000 */
[----:B------:R-:W1:Y:S04]  /*1f90*/  SHFL.BFLY PT, R45, R50, 0x2, 0x1f ;  /* 0x0c401f00322d7f89 */ /* 0x000e6800000e0000 */
[----:B------:R-:W2:Y:S04]  /*1fa0*/  SHFL.BFLY PT, R49, R86, 0x2, 0x1f ;  /* 0x0c401f0056317f89 */ /* 0x000ea800000e0000 */
[----:B------:R-:W3:Y:S01]  /*1fb0*/  SHFL.BFLY PT, R51, R72, 0x2, 0x1f ;  /* 0x0c401f0048337f89 */ /* 0x000ee200000e0000 */
[----:B0-----:R-:W-:Y:S01]  /*1fc0*/  FADD R43, R44, R43 ;  /* 0x0000002b2c2b7221 */ /* 0x001fe20000000000 */
[----:B-1----:R-:W-:Y:S01]  /*1fd0*/  FADD R45, R50, R45 ;  /* 0x0000002d322d7221 */ /* 0x002fe20000000000 */
[----:B------:R-:W-:Y:S01]  /*1fe0*/  HGMMA.64x16x16.F32.BF16 R56, R36, gdesc[UR20], R56, gsb0 ;  /* 0x0020001424387df0 */ /* 0x000fe20008001838 */
[----:B--2---:R-:W-:Y:S01]  /*1ff0*/  FADD R49, R86, R49 ;  /* 0x0000003156317221 */ /* 0x004fe20000000000 */
[----:B---3--:R-:W-:Y:S01]  /*2000*/  FADD R51, R72, R51 ;  /* 0x0000003348337221 */ /* 0x008fe20000000000 */
[----:B------:R-:W0:Y:S04]  /*2010*/  SHFL.BFLY PT, R10, R43, 0x1, 0x1f ;  /* 0x0c201f002b0a7f89 */ /* 0x000e2800000e0000 */
[----:B------:R-:W1:Y:S04]  /*2020*/  SHFL.BFLY PT, R40, R45, 0x1, 0x1f ;  /* 0x0c201f002d287f89 */ /* 0x000e6800000e0000 */
[----:B------:R-:W2:Y:S04]  /*2030*/  SHFL.BFLY PT, R44, R49, 0x1, 0x1f ;  /* 0x0c201f00312c7f89 */ /* 0x000ea800000e0000 */
[----:B------:R-:W3:Y:S01]  /*2040*/  SHFL.BFLY PT, R46, R51, 0x1, 0x1f ;  /* 0x0c201f00332e7f89 */ /* 0x000ee200000e0000 */
[----:B------:R-:W-:-:S06]  /*2050*/  UIADD3 UR4, UR4, 0x20, URZ ;  /* 0x0000002004047890 */ /* 0x000fcc000fffe03f */
[----:B------:R-:W-:Y:S01]  /*2060*/  ISETP.LE.AND P0, PT, R17, UR4, PT ;  /* 0x0000000411007c0c */ /* 0x000fe2000bf03270 */
[----:B0-----:R-:W-:Y:S01]  /*2070*/  FADD R55, R43, R10 ;  /* 0x0000000a2b377221 */ /* 0x001fe20000000000 */
[----:B-1----:R-:W-:-:S03]  /*2080*/  FADD R40, R45, R40 ;  /* 0x000000282d287221 */ /* 0x002fc60000000000 */
[----:B------:R-:W-:Y:S01]  /*2090*/  FFMA R73, R42, R73, R55 ;  /* 0x000000492a497223 */ /* 0x000fe20000000037 */
[----:B--2---:R-:W-:Y:S01]  /*20a0*/  FADD R44, R49, R44 ;  /* 0x0000002c312c7221 */ /* 0x004fe20000000000 */
[----:B------:R-:W-:Y:S01]  /*20b0*/  FFMA R74, R87, R74, R40 ;  /* 0x0000004a574a7223 */ /* 0x000fe20000000028 */
[----:B---3--:R-:W-:Y:S01]  /*20c0*/  FADD R53, R51, R46 ;  /* 0x0000002e33357221 */ /* 0x008fe20000000000 */
[----:B------:R-:W-:Y:S02]  /*20d0*/  WARPGROUP.DEPBAR.LE gsb0, 0x0 ;  /* 0x00008000000079c5 */ /* 0x000fe40000010000 */
[----:B------:R-:W-:Y:S01]  /*20e0*/  FFMA R76, R99, R76, R44 ;  /* 0x0000004c634c7223 */ /* 0x000fe2000000002c */
[----:B------:R-:W-:Y:S01]  /*20f0*/  FFMA R75, R82, R75, R53 ;  /* 0x0000004b524b7223 */ /* 0x000fe20000000035 */
[----:B------:R-:W-:Y:S02]  /*2100*/  LEA R21, R13, R21, 0x5 ;  /* 0x000000150d157211 */ /* 0x000fe400078e28ff */
[----:B------:R-:W-:-:S02]  /*2110*/  LEA R23, R11, R23, 0x5 ;  /* 0x000000170b177211 */ /* 0x000fc400078e28ff */
[----:B------:R-:W-:Y:S02]  /*2120*/  MOV R40, R95 ;  /* 0x0000005f00287202 */ /* 0x000fe40000000f00 */
[----:B------:R-:W-:Y:S02]  /*2130*/  MOV R42, R47 ;  /* 0x0000002f002a7202 */ /* 0x000fe40000000f00 */
[----:B------:R-:W-:Y:S02]  /*2140*/  MOV R72, R95 ;  /* 0x0000005f00487202 */ /* 0x000fe40000000f00 */
[----:B------:R-:W-:Y:S02]  /*2150*/  MOV R10, R47 ;  /* 0x0000002f000a7202 */ /* 0x000fe40000000f00 */
[----:B------:R-:W-:Y:S02]  /*2160*/  MOV R78, R41 ;  /* 0x00000029004e7202 */ /* 0x000fe40000000f00 */
[----:B------:R-:W-:Y:S01]  /*2170*/  MOV R80, R77 ;  /* 0x0000004d00507202 */ /* 0x000fe20000000f00 */
[----:B------:R-:W-:Y:S06]  /*2180*/  @!P0 BRA `(.L_x_1) ;  /* 0xffffffe800fc8947 */ /* 0x000fec000383ffff */
.L_x_0:
[----:B------:R-:W-:Y:S01]  /*2190*/  LOP3.LUT R19, R19, 0x38, RZ, 0xc0, !PT ;  /* 0x0000003813137812 */ /* 0x000fe200078ec0ff */
[----:B0-----:R-:W-:Y:S01]  /*21a0*/  FMUL R7, R58, 0.25 ;  /* 0x3e8000003a077820 */ /* 0x001fe20000400000 */
[----:B------:R-:W-:Y:S01]  /*21b0*/  LOP3.LUT R20, R20, 0x800, RZ, 0xc0, !PT ;  /* 0x0000080014147812 */ /* 0x000fe200078ec0ff */
[----:B------:R-:W-:Y:S01]  /*21c0*/  FMUL R9, R66, 0.25 ;  /* 0x3e80000042097820 */ /* 0x000fe20000400000 */
[----:B------:R-:W-:Y:S01]  /*21d0*/  LEA R3, R18, UR16, 0x4 ;  /* 0x0000001012037c11 */ /* 0x000fe2000f8e20ff */
[----:B------:R-:W-:Y:S01]  /*21e0*/  FMUL R5, R60, 0.25 ;  /* 0x3e8000003c057820 */ /* 0x000fe20000400000 */
[----:B------:R-:W-:Y:S01]  /*21f0*/  LOP3.LUT R2, R15, 0xf0, RZ, 0xc0, !PT ;  /* 0x000000f00f027812 */ /* 0x000fe200078ec0ff */
[----:B------:R-:W-:Y:S01]  /*2200*/  FMUL R4, R63, 0.25 ;  /* 0x3e8000003f047820 */ /* 0x000fe20000400000 */
[----:B------:R-:W-:Y:S01]  /*2210*/  IADD3 R19, R19, UR16, RZ ;  /* 0x0000001013137c10 */ /* 0x000fe2000fffe0ff */
[C---:B------:R-:W-:Y:S01]  /*2220*/  FMUL R10, R75.reuse, 8388608 ;  /* 0x4b0000004b0a7820 */ /* 0x040fe20000400000 */
[----:B------:R-:W-:Y:S01]  /*2230*/  IADD3 R11, R20, R3, RZ ;  /* 0x00000003140b7210 */ /* 0x000fe20007ffe0ff */
[----:B------:R-:W-:Y:S01]  /*2240*/  FMUL R3, R62, 0.25 ;  /* 0x3e8000003e037820 */ /* 0x000fe20000400000 */
[----:B------:R-:W-:Y:S01]  /*2250*/  FSETP.GT.AND P4, PT, |R75|, 8.50705917302346158658e+37, PT ;  /* 0x7e8000004b00780b */ /* 0x000fe20003f84200 */
[----:B------:R-:W-:Y:S01]  /*2260*/  BAR.SYNC.DEFER_BLOCKING 0x0 ;  /* 0x0000000000007b1d */ /* 0x000fe20000010000 */
[----:B------:R-:W-:Y:S01]  /*2270*/  LEA R19, R2, R19, 0x2 ;  /* 0x0000001302137211 */ /* 0x000fe200078e10ff */
[----:B------:R-:W-:Y:S01]  /*2280*/  FMUL R2, R61, 0.25 ;  /* 0x3e8000003d027820 */ /* 0x000fe20000400000 */
[----:B------:R-:W-:-:S02]  /*2290*/  FSETP.GT.AND P1, PT, |R76|, 8.50705917302346158658e+37, PT ;  /* 0x7e8000004c00780b */ /* 0x000fc40003f24200 */
[----:B------:R-:W-:Y:S01]  /*22a0*/  FSEL R62, R3, R62, P4 ;  /* 0x0000003e033e7208 */ /* 0x000fe20002000000 */
[----:B------:R-:W-:Y:S01]  /*22b0*/  FMUL R3, R56, 0.25 ;  /* 0x3e80000038037820 */ /* 0x000fe20000400000 */
[----:B------:R-:W-:Y:S01]  /*22c0*/  FSEL R17, R2, R61, P1 ;  /* 0x0000003d02117208 */ /* 0x000fe20000800000 */
[----:B------:R-:W-:Y:S01]  /*22d0*/  FMUL R2, R57, 0.25 ;  /* 0x3e80000039027820 */ /* 0x000fe20000400000 */
[----:B------:R-:W-:Y:S01]  /*22e0*/  FSETP.GT.AND P0, PT, |R74|, 8.50705917302346158658e+37, PT ;  /* 0x7e8000004a00780b */ /* 0x000fe20003f04200 */
[----:B------:R-:W0:Y:S01]  /*22f0*/  LDC R53, c[0x0][0x278] ;  /* 0x00009e00ff357b82 */ /* 0x000e220000000800 */
[----:B------:R-:W-:Y:S01]  /*2300*/  FSEL R27, R3, R56, P1 ;  /* 0x00000038031b7208 */ /* 0x000fe20000800000 */
[C---:B------:R-:W-:Y:S01]  /*2310*/  FMUL R3, R73.reuse, 8388608 ;  /* 0x4b00000049037820 */ /* 0x040fe20000400000 */
[----:B------:R-:W-:Y:S01]  /*2320*/  FSETP.GEU.AND P2, PT, R73, 1.175494350822287508e-38, PT ;  /* 0x008000004900780b */ /* 0x000fe20003f4e000 */
[----:B------:R-:W-:Y:S01]  /*2330*/  ULDC.64 UR4, c[0x0][0x270] ;  /* 0x00009c0000047ab9 */ /* 0x000fe20000000a00 */
[----:B------:R-:W-:Y:S01]  /*2340*/  FSEL R57, R2, R57, P1 ;  /* 0x0000003902397208 */ /* 0x000fe20000800000 */
[----:B------:R-:W-:Y:S01]  /*2350*/  FMUL R2, R69, 0.25 ;  /* 0x3e80000045027820 */ /* 0x000fe20000400000 */
[----:B------:R-:W-:Y:S01]  /*2360*/  FSEL R58, R7, R58, P4 ;  /* 0x0000003a073a7208 */ /* 0x000fe20002000000 */
[----:B------:R-:W-:Y:S01]  /*2370*/  UIMAD UR4, UR17, UR4, URZ ;  /* 0x00000004110472a4 */ /* 0x000fe2000f8e023f */
[----:B------:R-:W-:Y:S01]  /*2380*/  FSEL R66, R9, R66, P0 ;  /* 0x0000004209427208 */ /* 0x000fe20000000000 */
[----:B------:R-:W-:Y:S01]  /*2390*/  FMUL R9, R64, 0.25 ;  /* 0x3e80000040097820 */ /* 0x000fe20000400000 */
[----:B------:R-:W-:Y:S01]  /*23a0*/  FSEL R7, R5, R60, P1 ;  /* 0x0000003c05077208 */ /* 0x000fe20000800000 */
[----:B------:R-:W-:Y:S01]  /*23b0*/  FMUL R5, R70, 0.25 ;  /* 0x3e80000046057820 */ /* 0x000fe20000400000 */
[----:B------:R-:W-:-:S02]  /*23c0*/  FSETP.GT.AND P3, PT, |R73|, 8.50705917302346158658e+37, PT ;  /* 0x7e8000004900780b */ /* 0x000fc40003f64200 */
[----:B------:R-:W-:Y:S02]  /*23d0*/  FSEL R3, R3, R73, !P2 ;  /* 0x0000004903037208 */ /* 0x000fe40005000000 */
[----:B------:R-:W-:Y:S01]  /*23e0*/  FSEL R20, R4, R63, P4 ;  /* 0x0000003f04147208 */ /* 0x000fe20002000000 */
[----:B------:R-:W-:Y:S01]  /*23f0*/  FMUL R4, R59, 0.25 ;  /* 0x3e8000003b047820 */ /* 0x000fe20000400000 */
[----:B------:R-:W-:Y:S02]  /*2400*/  FSEL R32, R2, R69, P3 ;  /* 0x0000004502207208 */ /* 0x000fe40001800000 */
[----:B------:R-:W-:Y:S02]  /*2410*/  IADD3 R2, R3, -0x3f3504f3, RZ ;  /* 0xc0cafb0d03027810 */ /* 0x000fe40007ffe0ff */
[----:B------:R-:W-:Y:S01]  /*2420*/  LOP3.LUT R8, R15, 0xe0, RZ, 0xc0, !PT ;  /* 0x000000e00f087812 */ /* 0x000fe200078ec0ff */
[----:B0-----:R-:W-:Y:S01]  /*2430*/  IMAD R39, R53, 0xc, RZ ;  /* 0x0000000c35277824 */ /* 0x001fe200078e02ff */
[----:B------:R-:W-:Y:S01]  /*2440*/  FSEL R64, R9, R64, P3 ;  /* 0x0000004009407208 */ /* 0x000fe20001800000 */
[----:B------:R-:W-:Y:S01]  /*2450*/  FMUL R9, R74, 8388608 ;  /* 0x4b0000004a097820 */ /* 0x000fe20000400000 */
[----:B------:R-:W-:Y:S01]  /*2460*/  FSEL R70, R5, R70, P0 ;  /* 0x0000004605467208 */ /* 0x000fe20000000000 */
[----:B------:R-:W-:Y:S01]  /*2470*/  FMUL R5, R68, 0.25 ;  /* 0x3e80000044057820 */ /* 0x000fe20000400000 */
[----:B------:R-:W-:Y:S01]  /*2480*/  FSEL R12, RZ, -23, P2 ;  /* 0xc1b80000ff0c7808 */ /* 0x000fe20001000000 */
[C---:B------:R-:W-:Y:S01]  /*2490*/  IMAD R55, R53.reuse, 0x12, RZ ;  /* 0x0000001235377824 */ /* 0x040fe200078e02ff */
[----:B------:R-:W-:Y:S01]  /*24a0*/  FSETP.GEU.AND P5, PT, R74, 1.175494350822287508e-38, PT ;  /* 0x008000004a00780b */ /* 0x000fe20003fae000 */
[----:B------:R-:W-:Y:S01]  /*24b0*/  IMAD R61, R53, 0x18, RZ ;  /* 0x00000018353d7824 */ /* 0x000fe200078e02ff */
[----:B------:R-:W-:Y:S01]  /*24c0*/  FSETP.GEU.AND P2, PT, |R75|, 1.175494350822287508e-38, PT ;  /* 0x008000004b00780b */ /* 0x000fe20003f4e200 */
[----:B------:R-:W-:Y:S01]  /*24d0*/  IMAD R37, R53, 0xb, RZ ;  /* 0x0000000b35257824 */ /* 0x000fe200078e02ff */
[----:B------:R-:W-:Y:S01]  /*24e0*/  FSEL R22, R4, R59, P4 ;  /* 0x0000003b04167208 */ /* 0x000fe20002000000 */
[----:B------:R-:W-:Y:S01]  /*24f0*/  FMUL R4, R71, 0.25 ;  /* 0x3e80000047047820 */ /* 0x000fe20000400000 */
[----:B------:R-:W-:Y:S01]  /*2500*/  LOP3.LUT R24, R2, 0xff800000, RZ, 0xc0, !PT ;  /* 0xff80000002187812 */ /* 0x000fe200078ec0ff */
[C---:B------:R-:W-:Y:S01]  /*2510*/  IMAD R59, R53.reuse, 0x16, RZ ;  /* 0x00000016353b7824 */ /* 0x040fe200078e02ff */
[----:B------:R-:W-:Y:S01]  /*2520*/  LEA R8, R8, R11, 0x3 ;  /* 0x0000000b08087211 */ /* 0x000fe200078e18ff */
[C---:B------:R-:W-:Y:S01]  /*2530*/  FMUL R11, R76.reuse, 8388608 ;  /* 0x4b0000004c0b7820 */ /* 0x040fe20000400000 */
[----:B------:R-:W-:Y:S01]  /*2540*/  FSETP.GEU.AND P6, PT, R76, 1.175494350822287508e-38, PT ;  /* 0x008000004c00780b */ /* 0x000fe20003fce000 */
[----:B------:R-:W-:Y:S01]  /*2550*/  IMAD R63, R53, 0x1a, RZ ;  /* 0x0000001a353f7824 */ /* 0x000fe200078e02ff */
[----:B------:R-:W-:-:S02]  /*2560*/  FSEL R9, R9, R74, !P5 ;  /* 0x0000004a09097208 */ /* 0x000fc40006800000 */
[----:B------:R-:W-:Y:S01]  /*2570*/  FSEL R13, RZ, -23, P5 ;  /* 0xc1b80000ff0d7808 */ /* 0x000fe20002800000 */
[----:B------:R-:W-:Y:S01]  /*2580*/  @!P2 FMUL R20, R20, 16777216 ;  /* 0x4b8000001414a820 */ /* 0x000fe20000400000 */
[----:B------:R-:W-:Y:S01]  /*2590*/  FSEL R68, R5, R68, P3 ;  /* 0x0000004405447208 */ /* 0x000fe20001800000 */
[----:B------:R-:W-:Y:S01]  /*25a0*/  @!P2 FMUL R62, R62, 16777216 ;  /* 0x4b8000003e3ea820 */ /* 0x000fe20000400000 */
[----:B------:R-:W-:Y:S01]  /*25b0*/  FSETP.GEU.AND P5, PT, R75, 1.175494350822287508e-38, PT ;  /* 0x008000004b00780b */ /* 0x000fe20003fae000 */
[----:B------:R-:W-:Y:S01]  /*25c0*/  @!P2 FMUL R22, R22, 16777216 ;  /* 0x4b8000001616a820 */ /* 0x000fe20000400000 */
[----:B------:R-:W-:Y:S01]  /*25d0*/  I2FP.F32.S32 R5, R24 ;  /* 0x0000001800057245 */ /* 0x000fe20000201400 */
[----:B------:R-:W-:Y:S01]  /*25e0*/  @!P2 FMUL R58, R58, 16777216 ;  /* 0x4b8000003a3aa820 */ /* 0x000fe20000400000 */
[----:B------:R-:W-:Y:S02]  /*25f0*/  SHF.R.U32.HI R15, RZ, 0x1, R15 ;  /* 0x00000001ff0f7819 */ /* 0x000fe4000001160f */
[----:B------:R-:W-:Y:S01]  /*2600*/  FSEL R30, R4, R71, P0 ;  /* 0x00000047041e7208 */ /* 0x000fe20000000000 */
[----:B------:R-:W-:Y:S01]  /*2610*/  FMUL R4, R67, 0.25 ;  /* 0x3e80000043047820 */ /* 0x000fe20000400000 */
[----:B------:R-:W-:Y:S01]  /*2620*/  FSEL R11, R11, R76, !P6 ;  /* 0x0000004c0b0b7208 */ /* 0x000fe20007000000 */
[----:B------:R-:W-:Y:S01]  /*2630*/  FFMA.FTZ R12, R5, 1.1920928955078125e-07, R12 ;  /* 0x34000000050c7823 */ /* 0x000fe2000001000c */
[----:B------:R-:W-:Y:S01]  /*2640*/  FSEL R10, R10, R75, !P5 ;  /* 0x0000004b0a0a7208 */ /* 0x000fe20006800000 */
[----:B------:R-:W-:Y:S01]  /*2650*/  @P4 FMUL R75, R75, 0.25 ;  /* 0x3e8000004b4b4820 */ /* 0x000fe20000400000 */
[----:B------:R-:W-:-:S02]  /*2660*/  LOP3.LUT R2, R15, 0x4, RZ, 0xc0, !PT ;  /* 0x000000040f027812 */ /* 0x000fc400078ec0ff */
[----:B------:R-:W-:Y:S01]  /*2670*/  IADD3 R5, R11, -0x3f3504f3, RZ ;  /* 0xc0cafb0d0b057810 */ /* 0x000fe20007ffe0ff */
[----:B------:R-:W-:Y:S01]  /*2680*/  @!P2 FMUL R75, R75, 16777216 ;  /* 0x4b8000004b4ba820 */ /* 0x000fe20000400000 */
[----:B------:R-:W-:Y:S01]  /*2690*/  FSEL R34, R4, R67, P0 ;  /* 0x0000004304227208 */ /* 0x000fe20000000000 */
[----:B------:R-:W-:Y:S01]  /*26a0*/  FMUL R4, R65, 0.25 ;  /* 0x3e80000041047820 */ /* 0x000fe20000400000 */
[----:B------:R-:W-:Y:S01]  /*26b0*/  IADD3 R2, R2, R19, RZ ;  /* 0x0000001302027210 */ /* 0x000fe20007ffe0ff */
[----:B------:R-:W-:Y:S01]  /*26c0*/  IMAD R67, R53, 0x1e, RZ ;  /* 0x0000001e35437824 */ /* 0x000fe200078e02ff */
[----:B------:R-:W-:Y:S02]  /*26d0*/  FSEL R19, RZ, -23, P6 ;  /* 0xc1b80000ff137808 */ /* 0x000fe40003000000 */
[C---:B------:R-:W-:Y:S01]  /*26e0*/  FSETP.GEU.AND P6, PT, |R76|.reuse, 1.175494350822287508e-38, PT ;  /* 0x008000004c00780b */ /* 0x040fe20003fce200 */
[----:B------:R-:W-:Y:S01]  /*26f0*/  @P1 FMUL R76, R76, 0.25 ;  /* 0x3e8000004c4c1820 */ /* 0x000fe20000400000 */
[----:B------:R-:W-:-:S02]  /*2700*/  LOP3.LUT R28, R5, 0xff800000, RZ, 0xc0, !PT ;  /* 0xff800000051c7812 */ /* 0x000fc400078ec0ff */
[----:B------:R-:W0:Y:S01]  /*2710*/  MUFU.RCP R5, R75 ;  /* 0x0000004b00057308 */ /* 0x000e220000001000 */
[C---:B------:R-:W-:Y:S01]  /*2720*/  FSETP.GEU.AND P1, PT, |R73|.reuse, 1.175494350822287508e-38, PT ;  /* 0x008000004900780b */ /* 0x040fe20003f2e200 */
[----:B------:R-:W-:Y:S01]  /*2730*/  @P3 FMUL R73, R73, 0.25 ;  /* 0x3e80000049493820 */ /* 0x000fe20000400000 */
[----:B------:R-:W-:Y:S01]  /*2740*/  FSEL R36, R4, R65, P3 ;  /* 0x0000004104247208 */ /* 0x000fe20001800000 */
[----:B------:R-:W-:Y:S01]  /*2750*/  IMAD R65, R53, 0x1c, RZ ;  /* 0x0000001c35417824 */ /* 0x000fe200078e02ff */
[----:B------:R-:W-:Y:S02]  /*2760*/  IADD3 R4, R9, -0x3f3504f3, RZ ;  /* 0xc0cafb0d09047810 */ /* 0x000fe40007ffe0ff */
[----:B------:R-:W-:Y:S02]  /*2770*/  IADD3 R6, R10, -0x3f3504f3, RZ ;  /* 0xc0cafb0d0a067810 */ /* 0x000fe40007ffe0ff */
[----:B------:R-:W-:Y:S01]  /*2780*/  FSETP.GEU.AND P4, PT, |R74|, 1.175494350822287508e-38, PT ;  /* 0x008000004a00780b */ /* 0x000fe20003f8e200 */
[----:B------:R-:W-:Y:S01]  /*2790*/  @!P6 FMUL R76, R76, 16777216 ;  /* 0x4b8000004c4ce820 */ /* 0x000fe20000400000 */
[----:B------:R-:W-:Y:S01]  /*27a0*/  LOP3.LUT R26, R4, 0xff800000, RZ, 0xc0, !PT ;  /* 0xff800000041a7812 */ /* 0x000fe200078ec0ff */
[----:B------:R-:W-:Y:S01]  /*27b0*/  @P0 FMUL R74, R74, 0.25 ;  /* 0x3e8000004a4a0820 */ /* 0x000fe20000400000 */
[----:B------:R-:W-:Y:S01]  /*27c0*/  LOP3.LUT R23, R6, 0xff800000, RZ, 0xc0, !PT ;  /* 0xff80000006177812 */ /* 0x000fe200078ec0ff */
[----:B------:R-:W-:Y:S01]  /*27d0*/  @!P1 FMUL R73, R73, 16777216 ;  /* 0x4b80000049499820 */ /* 0x000fe20000400000 */
[----:B------:R-:W-:Y:S01]  /*27e0*/  FSEL R21, RZ, -23, P5 ;  /* 0xc1b80000ff157808 */ /* 0x000fe20002800000 */
[----:B------:R-:W-:Y:S01]  /*27f0*/  @!P6 FMUL R17, R17, 16777216 ;  /* 0x4b8000001111e820 */ /* 0x000fe20000400000 */
[----:B------:R-:W-:Y:S01]  /*2800*/  I2FP.F32.S32 R4, R26 ;  /* 0x0000001a00047245 */ /* 0x000fe20000201400 */
[C---:B0-----:R-:W-:Y:S01]  /*2810*/  FMUL R15, R5.reuse, R20 ;  /* 0x00000014050f7220 */ /* 0x041fe20000400000 */
[----:B------:R-:W-:Y:S01]  /*2820*/  I2FP.F32.S32 R18, R23 ;  /* 0x0000001700127245 */ /* 0x000fe20000201400 */
[C---:B------:R-:W-:Y:S01]  /*2830*/  FMUL R25, R5.reuse, R22 ;  /* 0x0000001605197220 */ /* 0x040fe20000400000 */
[C---:B------:R-:W-:Y:S01]  /*2840*/  FMUL R58, R5.reuse, R58 ;  /* 0x0000003a053a7220 */ /* 0x040fe20000400000 */
[----:B------:R-:W-:Y:S01]  /*2850*/  FFMA.FTZ R13, R4, 1.1920928955078125e-07, R13 ;  /* 0x34000000040d7823 */ /* 0x000fe2000001000d */
[----:B------:R-:W-:Y:S01]  /*2860*/  @!P4 FMUL R74, R74, 16777216 ;  /* 0x4b8000004a4ac820 */ /* 0x000fe20000400000 */
[----:B------:R-:W-:Y:S01]  /*2870*/  FFMA.FTZ R21, R18, 1.1920928955078125e-07, R21 ;  /* 0x3400000012157823 */ /* 0x000fe20000010015 */
[----:B------:R-:W0:Y:S01]  /*2880*/  MUFU.RCP R4, R76 ;  /* 0x0000004c00047308 */ /* 0x000e220000001000 */
[----:B------:R-:W-:Y:S01]  /*2890*/  FMUL R18, R5, R62 ;  /* 0x0000003e05127220 */ /* 0x000fe20000400000 */
[----:B------:R-:W-:Y:S01]  /*28a0*/  I2FP.F32.S32 R6, R28 ;  /* 0x0000001c00067245 */ /* 0x000fe20000201400 */
[----:B------:R-:W-:Y:S01]  /*28b0*/  @!P6 FMUL R7, R7, 16777216 ;  /* 0x4b8000000707e820 */ /* 0x000fe20000400000 */
[----:B------:R-:W-:Y:S01]  /*28c0*/  @!P6 FMUL R57, R57, 16777216 ;  /* 0x4b8000003939e820 */ /* 0x000fe20000400000 */
[----:B------:R-:W-:Y:S01]  /*28d0*/  @!P6 FMUL R27, R27, 16777216 ;  /* 0x4b8000001b1be820 */ /* 0x000fe20000400000 */
[----:B------:R-:W-:Y:S01]  /*28e0*/  @!P1 FMUL R36, R36, 16777216 ;  /* 0x4b80000024249820 */ /* 0x000fe20000400000 */
[----:B------:R-:W-:Y:S01]  /*28f0*/  @!P1 FMUL R64, R64, 16777216 ;  /* 0x4b80000040409820 */ /* 0x000fe20000400000 */
[----:B------:R-:W1:Y:S01]  /*2900*/  MUFU.RCP R5, R73 ;  /* 0x0000004900057308 */ /* 0x000e620000001000 */
[----:B------:R-:W-:Y:S01]  /*2910*/  FFMA.FTZ R19, R6, 1.1920928955078125e-07, R19 ;  /* 0x3400000006137823 */ /* 0x000fe20000010013 */
[----:B------:R-:W-:Y:S01]  /*2920*/  @!P4 FMUL R34, R34, 16777216 ;  /* 0x4b8000002222c820 */ /* 0x000fe20000400000 */
[----:B------:R-:W-:Y:S01]  /*2930*/  @!P4 FMUL R66, R66, 16777216 ;  /* 0x4b8000004242c820 */ /* 0x000fe20000400000 */
[----:B------:R-:W-:Y:S01]  /*2940*/  IADD3 R26, R9, -R26, RZ ;  /* 0x8000001a091a7210 */ /* 0x000fe20007ffe0ff */
[----:B------:R-:W-:Y:S01]  /*2950*/  @!P1 FMUL R32, R32, 16777216 ;  /* 0x4b80000020209820 */ /* 0x000fe20000400000 */
[----:B------:R-:W-:Y:S01]  /*2960*/  IADD3 R24, R3, -R24, RZ ;  /* 0x8000001803187210 */ /* 0x000fe20007ffe0ff */
[----:B------:R-:W-:Y:S01]  /*2970*/  @!P1 FMUL R68, R68, 16777216 ;  /* 0x4b80000044449820 */ /* 0x000fe20000400000 */
[----:B------:R-:W2:Y:S01]  /*2980*/  MUFU.RCP R29, R74 ;  /* 0x0000004a001d7308 */ /* 0x000ea20000001000 */
[C---:B0-----:R-:W-:Y:S01]  /*2990*/  FMUL R17, R4.reuse, R17 ;  /* 0x0000001104117220 */ /* 0x041fe20000400000 */
[C---:B------:R-:W-:Y:S01]  /*29a0*/  FMUL R20, R4.reuse, R7 ;  /* 0x0000000704147220 */ /* 0x040fe20000400000 */
[C---:B------:R-:W-:Y:S01]  /*29b0*/  FMUL R6, R4.reuse, R57 ;  /* 0x0000003904067220 */ /* 0x040fe20000400000 */
[----:B------:R-:W-:Y:S01]  /*29c0*/  FMUL R27, R4, R27 ;  /* 0x0000001b041b7220 */ /* 0x000fe20000400000 */
[----:B------:R-:W-:Y:S01]  /*29d0*/  @!P4 FMUL R30, R30, 16777216 ;  /* 0x4b8000001e1ec820 */ /* 0x000fe20000400000 */
[----:B------:R-:W-:Y:S01]  /*29e0*/  @!P4 FMUL R70, R70, 16777216 ;  /* 0x4b8000004646c820 */ /* 0x000fe20000400000 */
[----:B------:R-:W-:Y:S01]  /*29f0*/  FADD R26, R26, -1 ;  /* 0xbf8000001a1a7421 */ /* 0x000fe20000000000 */
[----:B------:R-:W-:Y:S01]  /*2a00*/  FADD R24, R24, -1 ;  /* 0xbf80000018187421 */ /* 0x000fe20000000000 */
[C---:B-1----:R-:W-:Y:S01]  /*2a10*/  FMUL R4, R5.reuse, R36 ;  /* 0x0000002405047220 */ /* 0x042fe20000400000 */
[C---:B------:R-:W-:Y:S01]  /*2a20*/  FMUL R35, R5.reuse, R64 ;  /* 0x0000004005237220 */ /* 0x040fe20000400000 */
[C---:B------:R-:W-:Y:S01]  /*2a30*/  FMUL R32, R5.reuse, R32 ;  /* 0x0000002005207220 */ /* 0x040fe20000400000 */
[----:B------:R-:W-:Y:S01]  /*2a40*/  FMUL R33, R5, R68 ;  /* 0x0000004405217220 */ /* 0x000fe20000400000 */
[----:B------:R-:W-:Y:S01]  /*2a50*/  F2FP.BF16.F32.PACK_AB R6, R6, R27 ;  /* 0x0000001b0606723e */ /* 0x000fe200000010ff */
[----:B------:R-:W-:Y:S01]  /*2a60*/  IMAD R57, R53, 0x14, RZ ;  /* 0x0000001435397824 */ /* 0x000fe200078e02ff */
[----:B------:R-:W-:Y:S01]  /*2a70*/  F2FP.BF16.F32.PACK_AB R4, R4, R35 ;  /* 0x000000230404723e */ /* 0x000fe200000010ff */
[C---:B--2---:R-:W-:Y:S01]  /*2a80*/  FMUL R34, R29.reuse, R34 ;  /* 0x000000221d227220 */ /* 0x044fe20000400000 */
[C---:B------:R-:W-:Y:S01]  /*2a90*/  FMUL R7, R29.reuse, R66 ;  /* 0x000000421d077220 */ /* 0x040fe20000400000 */
[----:B------:R-:W-:Y:S01]  /*2aa0*/  MOV R35, 0x3dc6b27f ;  /* 0x3dc6b27f00237802 */ /* 0x000fe20000000f00 */
[C---:B------:R-:W-:Y:S01]  /*2ab0*/  FMUL R22, R29.reuse, R30 ;  /* 0x0000001e1d167220 */ /* 0x040fe20000400000 */
[----:B------:R-:W-:Y:S01]  /*2ac0*/  FMUL R31, R29, R70 ;  /* 0x000000461d1f7220 */ /* 0x000fe20000400000 */
[----:B------:R-:W-:-:S02]  /*2ad0*/  IADD3 R29, R10, -R23, RZ ;  /* 0x800000170a1d7210 */ /* 0x000fc40007ffe0ff */
[----:B------:R-:W-:Y:S01]  /*2ae0*/  F2FP.BF16.F32.PACK_AB R5, R34, R7 ;  /* 0x000000072205723e */ /* 0x000fe200000010ff */
[-C--:B------:R-:W-:Y:S01]  /*2af0*/  FFMA.FTZ R23, R24, R35.reuse, -0.16845393180847167969 ;  /* 0xbe2c7f3018177423 */ /* 0x080fe20000010023 */
[----:B------:R-:W-:Y:S01]  /*2b00*/  F2FP.BF16.F32.PACK_AB R7, R25, R58 ;  /* 0x0000003a1907723e */ /* 0x000fe200000010ff */
[----:B------:R-:W-:Y:S01]  /*2b10*/  FFMA.FTZ R25, R26, R35, -0.16845393180847167969 ;  /* 0xbe2c7f301a197423 */ /* 0x000fe20000010023 */
[----:B------:R-:W-:Y:S01]  /*2b20*/  IADD3 R28, R11, -R28, RZ ;  /* 0x8000001c0b1c7210 */ /* 0x000fe20007ffe0ff */
[----:B------:R-:W-:Y:S01]  /*2b30*/  FFMA.FTZ R23, R24, R23, 0.1716887056827545166 ;  /* 0x3e2fcf2a18177423 */ /* 0x000fe20000010017 */
[----:B------:R-:W-:Y:S01]  /*2b40*/  LEA R36, R16, UR16, 0x4 ;  /* 0x0000001010247c11 */ /* 0x000fe2000f8e20ff */
[----:B------:R-:W-:Y:S01]  /*2b50*/  FFMA.FTZ R25, R26, R25, 0.1716887056827545166 ;  /* 0x3e2fcf2a1a197423 */ /* 0x000fe20000010019 */
[----:B------:R-:W-:Y:S01]  /*2b60*/  STSM.16.M88.4 [R8], R4 ;  /* 0x0000000408007844 */ /* 0x000fe20000000200 */
[----:B------:R-:W-:Y:S01]  /*2b70*/  FFMA.FTZ R23, R24, R23, -0.17900948226451873779 ;  /* 0xbe374e4318177423 */ /* 0x000fe20000010017 */
[----:B------:R-:W-:Y:S01]  /*2b80*/  FADD R28, R28, -1 ;  /* 0xbf8000001c1c7421 */ /* 0x000fe20000000000 */
[----:B------:R-:W-:Y:S01]  /*2b90*/  FFMA.FTZ R25, R26, R25, -0.17900948226451873779 ;  /* 0xbe374e431a197423 */ /* 0x000fe20000010019 */
[----:B------:R-:W-:Y:S01]  /*2ba0*/  BAR.SYNC.DEFER_BLOCKING 0x0 ;  /* 0x0000000000007b1d */ /* 0x000fe20000010000 */
[----:B------:R-:W-:Y:S01]  /*2bb0*/  FFMA.FTZ R23, R24, R23, 0.20512372255325317383 ;  /* 0x3e520bf418177423 */ /* 0x000fe20000010017 */
[----:B------:R-:W-:Y:S01]  /*2bc0*/  FFMA.FTZ R27, R28, R35, -0.16845393180847167969 ;  /* 0xbe2c7f301c1b7423 */ /* 0x000fe20000010023 */
[----:B------:R-:W-:Y:S01]  /*2bd0*/  FFMA.FTZ R25, R26, R25, 0.20512372255325317383 ;  /* 0x3e520bf41a197423 */ /* 0x000fe20000010019 */
[----:B------:R-:W-:Y:S01]  /*2be0*/  FADD R29, R29, -1 ;  /* 0xbf8000001d1d7421 */ /* 0x000fe20000000000 */
[----:B------:R-:W-:Y:S01]  /*2bf0*/  FFMA.FTZ R23, R24, R23, -0.24046532809734344482 ;  /* 0xbe763c8b18177423 */ /* 0x000fe20000010017 */
[----:B------:R-:W-:Y:S01]  /*2c00*/  FFMA.FTZ R27, R28, R27, 0.1716887056827545166 ;  /* 0x3e2fcf2a1c1b7423 */ /* 0x000fe2000001001b */
[----:B------:R-:W-:Y:S01]  /*2c10*/  FFMA.FTZ R25, R26, R25, -0.24046532809734344482 ;  /* 0xbe763c8b1a197423 */ /* 0x000fe20000010019 */
[C---:B------:R-:W-:Y:S01]  /*2c20*/  FFMA.FTZ R30, R29.reuse, R35, -0.16845393180847167969 ;  /* 0xbe2c7f301d1e7423 */ /* 0x040fe20000010023 */
[----:B------:R-:W-:Y:S01]  /*2c30*/  FFMA.FTZ R23, R24, R23, 0.28857114911079406738 ;  /* 0x3e93bf9918177423 */ /* 0x000fe20000010017 */
[----:B------:R-:W-:Y:S01]  /*2c40*/  FFMA.FTZ R27, R28, R27, -0.17900948226451873779 ;  /* 0xbe374e431c1b7423 */ /* 0x000fe2000001001b */
[----:B------:R-:W-:Y:S01]  /*2c50*/  FFMA.FTZ R25, R26, R25, 0.28857114911079406738 ;  /* 0x3e93bf991a197423 */ /* 0x000fe20000010019 */
[C---:B------:R-:W-:Y:S01]  /*2c60*/  FFMA.FTZ R30, R29.reuse, R30, 0.1716887056827545166 ;  /* 0x3e2fcf2a1d1e7423 */ /* 0x040fe2000001001e */
[----:B------:R-:W-:Y:S01]  /*2c70*/  FFMA.FTZ R23, R24, R23, -0.36067417263984680176 ;  /* 0xbeb8aa4918177423 */ /* 0x000fe20000010017 */
[----:B------:R-:W-:Y:S01]  /*2c80*/  FFMA.FTZ R27, R28, R27, 0.20512372255325317383 ;  /* 0x3e520bf41c1b7423 */ /* 0x000fe2000001001b */
[----:B------:R-:W-:Y:S01]  /*2c90*/  FFMA.FTZ R25, R26, R25, -0.36067417263984680176 ;  /* 0xbeb8aa491a197423 */ /* 0x000fe20000010019 */
[----:B------:R-:W-:Y:S01]  /*2ca0*/  FFMA.FTZ R30, R29, R30, -0.17900948226451873779 ;  /* 0xbe374e431d1e7423 */ /* 0x000fe2000001001e */
[----:B------:R-:W-:Y:S01]  /*2cb0*/  FFMA.FTZ R23, R24, R23, 0.48089820146560668945 ;  /* 0x3ef6384a18177423 */ /* 0x000fe20000010017 */
[----:B------:R-:W-:Y:S01]  /*2cc0*/  FFMA.FTZ R27, R28, R27, -0.24046532809734344482 ;  /* 0xbe763c8b1c1b7423 */ /* 0x000fe2000001001b */
[----:B------:R-:W-:Y:S01]  /*2cd0*/  FFMA.FTZ R25, R26, R25, 0.48089820146560668945 ;  /* 0x3ef6384a1a197423 */ /* 0x000fe20000010019 */
[----:B------:R-:W-:Y:S01]  /*2ce0*/  ISETP.GE.U32.AND P0, PT, R3, 0x7f800000, PT ;  /* 0x7f8000000300780c */ /* 0x000fe20003f06070 */
[----:B------:R-:W-:Y:S01]  /*2cf0*/  FFMA.FTZ R23, R24, R23, -0.72134751081466674805 ;  /* 0xbf38aa3b18177423 */ /* 0x000fe20000010017 */
[----:B------:R-:W-:Y:S01]  /*2d00*/  FFMA.FTZ R27, R28, R27, 0.28857114911079406738 ;  /* 0x3e93bf991c1b7423 */ /* 0x000fe2000001001b */
[----:B------:R-:W-:Y:S01]  /*2d10*/  FFMA.FTZ R25, R26, R25, -0.72134751081466674805 ;  /* 0xbf38aa3b1a197423 */ /* 0x000fe20000010019 */
[----:B------:R-:W0:Y:S01]  /*2d20*/  LDS.128 R4, [R36] ;  /* 0x0000000024047984 */ /* 0x000e220000000c00 */
[----:B------:R-:W-:Y:S01]  /*2d30*/  FMUL R23, R24, R23 ;  /* 0x0000001718177220 */ /* 0x000fe20000400000 */
[C---:B------:R-:W-:Y:S01]  /*2d40*/  FFMA.FTZ R30, R29.reuse, R30, 0.20512372255325317383 ;  /* 0x3e520bf41d1e7423 */ /* 0x040fe2000001001e */
[----:B------:R-:W-:Y:S01]  /*2d50*/  FMUL R25, R26, R25 ;  /* 0x000000191a197220 */ /* 0x000fe20000400000 */
[----:B------:R-:W-:Y:S01]  /*2d60*/  FFMA.FTZ R27, R28, R27, -0.36067417263984680176 ;  /* 0xbeb8aa491c1b7423 */ /* 0x000fe2000001001b */
[----:B------:R-:W-:Y:S01]  /*2d70*/  FMUL R23, R24, R23 ;  /* 0x0000001718177220 */ /* 0x000fe20000400000 */
[----:B------:R-:W-:Y:S01]  /*2d80*/  FFMA.FTZ R30, R29, R30, -0.24046532809734344482 ;  /* 0xbe763c8b1d1e7423 */ /* 0x000fe2000001001e */
[----:B------:R-:W-:Y:S01]  /*2d90*/  FMUL R25, R26, R25 ;  /* 0x000000191a197220 */ /* 0x000fe20000400000 */
[----:B------:R-:W-:Y:S01]  /*2da0*/  FFMA.FTZ R27, R28, R27, 0.48089820146560668945 ;  /* 0x3ef6384a1c1b7423 */ /* 0x000fe2000001001b */
[----:B------:R-:W-:Y:S01]  /*2db0*/  FFMA.FTZ R23, R24, 1.4426950216293334961, R23 ;  /* 0x3fb8aa3b18177823 */ /* 0x000fe20000010017 */
[----:B------:R-:W-:Y:S01]  /*2dc0*/  ISETP.GE.U32.AND P1, PT, R9, 0x7f800000, PT ;  /* 0x7f8000000900780c */ /* 0x000fe20003f26070 */
[----:B------:R-:W-:Y:S01]  /*2dd0*/  FFMA.FTZ R26, R26, 1.4426950216293334961, R25 ;  /* 0x3fb8aa3b1a1a7823 */ /* 0x000fe20000010019 */
[----:B------:R-:W-:Y:S01]  /*2de0*/  ISETP.GE.U32.AND P5, PT, R11, 0x7f800000, PT ;  /* 0x7f8000000b00780c */ /* 0x000fe20003fa6070 */
[----:B------:R-:W1:Y:S01]  /*2df0*/  LDC.64 R24, c[0x0][0x228] ;  /* 0x00008a00ff187b82 */ /* 0x000e620000000a00 */
[C---:B------:R-:W-:Y:S01]  /*2e00*/  FFMA.FTZ R30, R29.reuse, R30, 0.28857114911079406738 ;  /* 0x3e93bf991d1e7423 */ /* 0x040fe2000001001e */
[----:B------:R-:W-:Y:S01]  /*2e10*/  FFMA.FTZ R27, R28, R27, -0.72134751081466674805 ;  /* 0xbf38aa3b1c1b7423 */ /* 0x000fe2000001001b */
[----:B------:R-:W-:Y:S01]  /*2e20*/  F2FP.BF16.F32.PACK_AB R44, R32, R33 ;  /* 0x00000021202c723e */ /* 0x000fe200000010ff */
[----:B------:R-:W-:Y:S01]  /*2e30*/  FADD R43, R12, R23 ;  /* 0x000000170c2b7221 */ /* 0x000fe20000000000 */
[----:B------:R-:W-:Y:S01]  /*2e40*/  F2FP.BF16.F32.PACK_AB R45, R22, R31 ;  /* 0x0000001f162d723e */ /* 0x000fe200000010ff */
[----:B------:R-:W-:Y:S01]  /*2e50*/  FFMA.FTZ R30, R29, R30, -0.36067417263984680176 ;  /* 0xbeb8aa491d1e7423 */ /* 0x000fe2000001001e */
[----:B------:R-:W-:Y:S01]  /*2e60*/  F2FP.BF16.F32.PACK_AB R46, R17, R20 ;  /* 0x00000014112e723e */ /* 0x000fe200000010ff */
[C---:B------:R-:W-:Y:S01]  /*2e70*/  FMUL R27, R28.reuse, R27 ;  /* 0x0000001b1c1b7220 */ /* 0x040fe20000400000 */
[----:B------:R-:W-:Y:S01]  /*2e80*/  F2FP.BF16.F32.PACK_AB R47, R15, R18 ;  /* 0x000000120f2f723e */ /* 0x000fe200000010ff */
[----:B------:R-:W-:Y:S01]  /*2e90*/  BAR.SYNC.DEFER_BLOCKING 0x0 ;  /* 0x0000000000007b1d */ /* 0x000fe20000010000 */
[----:B------:R-:W-:Y:S01]  /*2ea0*/  @P0 MOV R12, 0x7f800000 ;  /* 0x7f800000000c0802 */ /* 0x000fe20000000f00 */
[----:B------:R-:W-:Y:S01]  /*2eb0*/  FFMA.FTZ R30, R29, R30, 0.48089820146560668945 ;  /* 0x3ef6384a1d1e7423 */ /* 0x000fe2000001001e */
[----:B------:R-:W-:Y:S01]  /*2ec0*/  FMUL R27, R28, R27 ;  /* 0x0000001b1c1b7220 */ /* 0x000fe20000400000 */
[----:B------:R-:W-:Y:S01]  /*2ed0*/  FSETP.NEU.AND P3, PT, R3, RZ, PT ;  /* 0x000000ff0300720b */ /* 0x000fe20003f6d000 */
[----:B------:R-:W-:Y:S01]  /*2ee0*/  FADD R48, R13, R26 ;  /* 0x0000001a0d307221 */ /* 0x000fe20000000000 */
[----:B------:R-:W-:Y:S01]  /*2ef0*/  @P0 FFMA.FTZ R43, R3, R12, +INF ;  /* 0x7f800000032b0423 */ /* 0x000fe2000001000c */
[----:B------:R-:W-:Y:S01]  /*2f00*/  IMAD R3, R0, UR5, RZ ;  /* 0x0000000500037c24 */ /* 0x000fe2000f8e02ff */
[----:B------:R-:W-:Y:S01]  /*2f10*/  ISETP.GE.U32.AND P4, PT, R10, 0x7f800000, PT ;  /* 0x7f8000000a00780c */ /* 0x000fe20003f86070 */
[C---:B------:R-:W-:Y:S01]  /*2f20*/  FFMA.FTZ R30, R29.reuse, R30, -0.72134751081466674805 ;  /* 0xbf38aa3b1d1e7423 */ /* 0x040fe2000001001e */
[----:B------:R-:W-:Y:S01]  /*2f30*/  FFMA.FTZ R28, R28, 1.4426950216293334961, R27 ;  /* 0x3fb8aa3b1c1c7823 */ /* 0x000fe2000001001b */
[----:B------:R-:W-:Y:S01]  /*2f40*/  USHF.L.U32 UR5, UR4, 0x1, URZ ;  /* 0x0000000104057899 */ /* 0x000fe2000800063f */
[----:B------:R-:W-:Y:S01]  /*2f50*/  @P1 MOV R12, 0x7f800000 ;  /* 0x7f800000000c1802 */ /* 0x000fe20000000f00 */
[----:B------:R-:W-:Y:S01]  /*2f60*/  FMUL R30, R29, R30 ;  /* 0x0000001e1d1e7220 */ /* 0x000fe20000400000 */
[----:B------:R-:W-:Y:S01]  /*2f70*/  @P5 MOV R16, 0x7f800000 ;  /* 0x7f80000000105802 */ /* 0x000fe20000000f00 */
[----:B------:R-:W-:Y:S01]  /*2f80*/  FADD R49, R19, R28 ;  /* 0x0000001c13317221 */ /* 0x000fe20000000000 */
[----:B------:R-:W-:Y:S01]  /*2f90*/  SHF.L.U32 R13, R3, 0x1, RZ ;  /* 0x00000001030d7819 */ /* 0x000fe200000006ff */
[----:B------:R-:W-:Y:S01]  /*2fa0*/  @P1 FFMA.FTZ R48, R9, R12, +INF ;  /* 0x7f80000009301423 */ /* 0x000fe2000001000c */
[----:B------:R-:W-:Y:S01]  /*2fb0*/  FMUL R30, R29, R30 ;  /* 0x0000001e1d1e7220 */ /* 0x000fe20000400000 */
[----:B------:R-:W-:Y:S01]  /*2fc0*/  @P5 FFMA.FTZ R49, R11, R16, +INF ;  /* 0x7f8000000b315423 */ /* 0x000fe20000010010 */
[----:B-1----:R-:W-:Y:S01]  /*2fd0*/  IADD3 R12, P0, P5, R13, UR5, R24 ;  /* 0x000000050d0c7c10 */ /* 0x002fe2000fd1e018 */
[----:B------:R-:W-:Y:S01]  /*2fe0*/  UIMAD.WIDE UR4, UR4, 0x2, URZ ;  /* 0x00000002040478a5 */ /* 0x000fe2000f8e023f */
[----:B------:R-:W-:Y:S01]  /*2ff0*/  IMAD.HI R16, R3, 0x2, RZ ;  /* 0x0000000203107827 */ /* 0x000fe200078e02ff */
[----:B------:R-:W-:Y:S01]  /*3000*/  FSETP.NEU.AND P2, PT, R9, RZ, PT ;  /* 0x000000ff0900720b */ /* 0x000fe20003f4d000 */
[----:B------:R1:W-:Y:S02]  /*3010*/  STSM.16.M88.4 [R8], R44 ;  /* 0x0000002c08007844 */ /* 0x0003e40000000200 */
[----:B------:R-:W-:Y:S01]  /*3020*/  FFMA.FTZ R30, R29, 1.4426950216293334961, R30 ;  /* 0x3fb8aa3b1d1e7823 */ /* 0x000fe2000001001e */
[C---:B------:R-:W-:Y:S01]  /*3030*/  IMAD R27, R53.reuse, 0x6, RZ ;  /* 0x00000006351b7824 */ /* 0x040fe200078e02ff */
[----:B------:R-:W-:Y:S01]  /*3040*/  @P4 MOV R3, 0x7f800000 ;  /* 0x7f80000000034802 */ /* 0x000fe20000000f00 */
[C---:B------:R-:W-:Y:S01]  /*3050*/  IMAD R35, R53.reuse, 0xa, RZ ;  /* 0x0000000a35237824 */ /* 0x040fe200078e02ff */
[----:B------:R-:W-:Y:S01]  /*3060*/  LEA R9, R53, R53, 0x1 ;  /* 0x0000003535097211 */ /* 0x000fe200078e08ff */
[----:B------:R-:W-:Y:S01]  /*3070*/  FADD R50, R21, R30 ;  /* 0x0000001e15327221 */ /* 0x000fe20000000000 */
[----:B------:R-:W-:Y:S01]  /*3080*/  IADD3.X R13, R16, UR5, R25, P0, P5 ;  /* 0x00000005100d7c10 */ /* 0x000fe200087ea419 */
[----:B------:R-:W-:Y:S01]  /*3090*/  BAR.SYNC.DEFER_BLOCKING 0x0 ;  /* 0x0000000000007b1d */ /* 0x000fe20000010000 */
[----:B------:R-:W-:Y:S01]  /*30a0*/  IADD3 R20, P6, R27, R12, RZ ;  /* 0x0000000c1b147210 */ /* 0x000fe20007fde0ff */
[----:B------:R-:W-:Y:S01]  /*30b0*/  @P4 FFMA.FTZ R50, R10, R3, +INF ;  /* 0x7f8000000a324423 */ /* 0x000fe20000010003 */
[----:B------:R-:W-:-:S02]  /*30c0*/  FSETP.NEU.AND P1, PT, R11, RZ, PT ;  /* 0x000000ff0b00720b */ /* 0x000fc40003f2d000 */
[----:B------:R-:W-:Y:S01]  /*30d0*/  FSETP.NEU.AND P0, PT, R10, RZ, PT ;  /* 0x000000ff0a00720b */ /* 0x000fe20003f0d000 */
[----:B------:R-:W-:Y:S01]  /*30e0*/  ULDC UR4, c[0x0][0x27c] ;  /* 0x00009f0000047ab9 */ /* 0x000fe20000000800 */
[-C--:B------:R-:W-:Y:S01]  /*30f0*/  LEA.HI.X.SX32 R21, R9, R13.reuse, 0x1, P6 ;  /* 0x0000000d09157211 */ /* 0x080fe200030f0eff */
[C---:B-1----:R-:W-:Y:S01]  /*3100*/  IMAD R47, R53.reuse, 0xe, RZ ;  /* 0x0000000e352f7824 */ /* 0x042fe200078e02ff */
[C---:B------:R-:W-:Y:S01]  /*3110*/  SHF.L.U32 R3, R53.reuse, 0x1, RZ ;  /* 0x0000000135037819 */ /* 0x040fe200000006ff */
[C---:B------:R-:W-:Y:S01]  /*3120*/  IMAD R45, R53.reuse, 0xd, RZ ;  /* 0x0000000d352d7824 */ /* 0x040fe200078e02ff */
[-C--:B------:R-:W-:Y:S01]  /*3130*/  LEA R18, P5, R53, R12.reuse, 0x2 ;  /* 0x0000000c35127211 */ /* 0x080fe200078a10ff */
[----:B------:R-:W-:Y:S01]  /*3140*/  UIMAD UR4, UR17, UR4, URZ ;  /* 0x00000004110472a4 */ /* 0x000fe2000f8e023f */
[-C--:B------:R-:W-:Y:S02]  /*3150*/  IADD3 R16, P4, R3, R12.reuse, RZ ;  /* 0x0000000c03107210 */ /* 0x080fe40007f9e0ff */
[C---:B------:R-:W-:Y:S01]  /*3160*/  SHF.L.U32 R15, R53.reuse, 0x2, RZ ;  /* 0x00000002350f7819 */ /* 0x040fe200000006ff */
[----:B------:R-:W-:Y:S01]  /*3170*/  USHF.L.U32 UR6, UR4, 0x2, URZ ;  /* 0x0000000204067899 */ /* 0x000fe2000800063f */
[C---:B------:R-:W-:Y:S01]  /*3180*/  LEA.HI.X.SX32 R17, R53.reuse, R13, 0x1, P4 ;  /* 0x0000000d35117211 */ /* 0x040fe200020f0eff */
[----:B------:R-:W-:Y:S01]  /*3190*/  UIMAD.WIDE UR4, UR4, 0x4, URZ ;  /* 0x00000004040478a5 */ /* 0x000fe2000f8e023f */
[----:B------:R-:W-:-:S02]  /*31a0*/  LEA R22, P4, R53, R12, 0x3 ;  /* 0x0000000c35167211 */ /* 0x000fc400078818ff */
[----:B------:R-:W-:Y:S02]  /*31b0*/  LEA.HI.X.SX32 R19, R3, R13, 0x1, P5 ;  /* 0x0000000d03137211 */ /* 0x000fe400028f0eff */
[----:B------:R-:W-:Y:S01]  /*31c0*/  LEA R25, R53, R53, 0x2 ;  /* 0x0000003535197211 */ /* 0x000fe200078e10ff */
[----:B------:R-:W1:Y:S01]  /*31d0*/  LDS.128 R8, [R36] ;  /* 0x0000000024087984 */ /* 0x000e620000000c00 */
[-C--:B------:R-:W-:Y:S02]  /*31e0*/  IADD3 R24, P5, R35, R12.reuse, RZ ;  /* 0x0000000c23187210 */ /* 0x080fe40007fbe0ff */
[----:B------:R-:W-:Y:S01]  /*31f0*/  IADD3 R26, P6, R39, R12, RZ ;  /* 0x0000000c271a7210 */ /* 0x000fe20007fde0ff */
[----:B0-----:R0:W-:Y:S01]  /*3200*/  STG.E.U16 desc[UR18][R12.64], R4 ;  /* 0x000000040c007986 */ /* 0x0011e2000c101512 */
[----:B------:R-:W-:Y:S02]  /*3210*/  LEA.HI.X.SX32 R23, R15, R13, 0x1, P4 ;  /* 0x0000000d0f177211 */ /* 0x000fe400020f0eff */
[----:B------:R-:W-:-:S02]  /*3220*/  LEA R29, R53, -R53, 0x3 ;  /* 0x80000035351d7211 */ /* 0x000fc400078e18ff */
[-C--:B------:R-:W-:Y:S02]  /*3230*/  IADD3 R28, P4, R47, R12.reuse, RZ ;  /* 0x0000000c2f1c7210 */ /* 0x080fe40007f9e0ff */
[-C--:B------:R-:W-:Y:S02]  /*3240*/  LEA.HI.X.SX32 R25, R25, R13.reuse, 0x1, P5 ;  /* 0x0000000d19197211 */ /* 0x080fe400028f0eff */
[C---:B------:R-:W-:Y:S02]  /*3250*/  SHF.L.U32 R31, R53.reuse, 0x3, RZ ;  /* 0x00000003351f7819 */ /* 0x040fe400000006ff */
[----:B------:R-:W-:Y:S02]  /*3260*/  LEA R30, P5, R53, R12, 0x4 ;  /* 0x0000000c351e7211 */ /* 0x000fe400078a20ff */
[----:B------:R-:W-:Y:S02]  /*3270*/  LEA.HI.X.SX32 R27, R27, R13, 0x1, P6 ;  /* 0x0000000d1b1b7211 */ /* 0x000fe400030f0eff */
[----:B------:R-:W-:-:S02]  /*3280*/  LEA R33, R53, R53, 0x3 ;  /* 0x0000003535217211 */ /* 0x000fc400078e18ff */
[-C--:B------:R-:W-:Y:S02]  /*3290*/  IADD3 R32, P6, R55, R12.reuse, RZ ;  /* 0x0000000c37207210 */ /* 0x080fe40007fde0ff */
[----:B0-----:R-:W-:Y:S02]  /*32a0*/  PRMT R4, R4, 0x7632, R4 ;  /* 0x0000763204047816 */ /* 0x001fe40000000004 */
[-C--:B------:R-:W-:Y:S02]  /*32b0*/  LEA.HI.X.SX32 R29, R29, R13.reuse, 0x1, P4 ;  /* 0x0000000d1d1d7211 */ /* 0x080fe400020f0eff */
[----:B------:R-:W-:Y:S01]  /*32c0*/  PRMT R3, R5, 0x7632, R3 ;  /* 0x0000763205037816 */ /* 0x000fe20000000003 */
[----:B------:R0:W-:Y:S01]  /*32d0*/  STG.E.U16 desc[UR18][R16.64], R4 ;  /* 0x0000000410007986 */ /* 0x0001e2000c101512 */
[-C--:B------:R-:W-:Y:S02]  /*32e0*/  IADD3 R34, P4, R57, R12.reuse, RZ ;  /* 0x0000000c39227210 */ /* 0x080fe40007f9e0ff */
[----:B------:R-:W-:Y:S01]  /*32f0*/  LEA.HI.X.SX32 R31, R31, R13, 0x1, P5 ;  /* 0x0000000d1f1f7211 */ /* 0x000fe200028f0eff */
[----:B------:R1:W-:Y:S01]  /*3300*/  STG.E.U16 desc[UR18][R18.64], R5 ;  /* 0x0000000512007986 */ /* 0x0003e2000c101512 */
[----:B------:R-:W-:-:S02]  /*3310*/  IADD3 R36, P5, R59, R12, RZ ;  /* 0x0000000c3b247210 */ /* 0x000fc40007fbe0ff */
[-C--:B------:R-:W-:Y:S01]  /*3320*/  LEA.HI.X.SX32 R33, R33, R13.reuse, 0x1, P6 ;  /* 0x0000000d21217211 */ /* 0x080fe200030f0eff */
[----:B------:R-:W-:Y:S01]  /*3330*/  STG.E.U16 desc[UR18][R20.64], R3 ;  /* 0x0000000314007986 */ /* 0x000fe2000c101512 */
[----:B------:R-:W-:Y:S02]  /*3340*/  PRMT R15, R6, 0x7632, R15 ;  /* 0x00007632060f7816 */ /* 0x000fe4000000000f */
[-C--:B------:R-:W-:Y:S01]  /*3350*/  IADD3 R38, P6, R61, R12.reuse, RZ ;  /* 0x0000000c3d267210 */ /* 0x080fe20007fde0ff */
[----:B------:R2:W-:Y:S01]  /*3360*/  STG.E.U16 desc[UR18][R22.64], R6 ;  /* 0x0000000616007986 */ /* 0x0005e2000c101512 */
[----:B0-----:R-:W-:Y:S02]  /*3370*/  PRMT R17, R7, 0x7632, R17 ;  /* 0x0000763207117816 */ /* 0x001fe40000000011 */
[----:B------:R-:W-:Y:S01]  /*3380*/  LEA.HI.X.SX32 R35, R35, R13, 0x1, P4 ;  /* 0x0000000d23237211 */ /* 0x000fe200020f0eff */
[----:B------:R-:W-:Y:S01]  /*3390*/  STG.E.U16 desc[UR18][R24.64], R15 ;  /* 0x0000000f18007986 */ /* 0x000fe2000c101512 */
[----:B------:R-:W-:-:S02]  /*33a0*/  IADD3 R44, P4, R63, R12, RZ ;  /* 0x0000000c3f2c7210 */ /* 0x000fc40007f9e0ff */
[-C--:B------:R-:W-:Y:S01]  /*33b0*/  LEA.HI.X.SX32 R37, R37, R13.reuse, 0x1, P5 ;  /* 0x0000000d25257211 */ /* 0x080fe200028f0eff */
[----:B------:R-:W-:Y:S01]  /*33c0*/  STG.E.U16 desc[UR18][R26.64], R7 ;  /* 0x000000071a007986 */ /* 0x000fe2000c101512 */
[----:B-1----:R-:W-:Y:S02]  /*33d0*/  PRMT R19, R8, 0x7632, R19 ;  /* 0x0000763208137816 */ /* 0x002fe40000000013 */
[-C--:B------:R-:W-:Y:S01]  /*33e0*/  IADD3 R46, P5, R65, R12.reuse, RZ ;  /* 0x0000000c412e7210 */ /* 0x080fe20007fbe0ff */
[----:B------:R-:W-:Y:S01]  /*33f0*/  STG.E.U16 desc[UR18][R28.64], R17 ;  /* 0x000000111c007986 */ /* 0x000fe2000c101512 */
[----:B------:R-:W-:Y:S02]  /*3400*/  LEA.HI.X.SX32 R39, R39, R13, 0x1, P6 ;  /* 0x0000000d27277211 */ /* 0x000fe400030f0eff */
[----:B------:R-:W-:Y:S01]  /*3410*/  LEA R51, R53, -R53, 0x4 ;  /* 0x8000003535337211 */ /* 0x000fe200078e20ff */
[----:B------:R-:W-:Y:S01]  /*3420*/  STG.E.U16 desc[UR18][R30.64], R8 ;  /* 0x000000081e007986 */ /* 0x000fe2000c101512 */
[----:B------:R-:W-:-:S02]  /*3430*/  IADD3 R12, P6, R67, R12, RZ ;  /* 0x0000000c430c7210 */ /* 0x000fc40007fde0ff */
[----:B------:R-:W-:Y:S01]  /*3440*/  PRMT R18, R9, 0x7632, R18 ;  /* 0x0000763209127816 */ /* 0x000fe20000000012 */
[----:B------:R-:W-:Y:S01]  /*3450*/  STG.E.U16 desc[UR18][R32.64], R19 ;  /* 0x0000001320007986 */ /* 0x000fe2000c101512 */
[-C--:B------:R-:W-:Y:S02]  /*3460*/  LEA.HI.X.SX32 R45, R45, R13.reuse, 0x1, P4 ;  /* 0x0000000d2d2d7211 */ /* 0x080fe400020f0eff */
[----:B------:R-:W-:Y:S01]  /*3470*/  PRMT R16, R10, 0x7632, R16 ;  /* 0x000076320a107816 */ /* 0x000fe20000000010 */
[----:B------:R0:W-:Y:S01]  /*3480*/  STG.E.U16 desc[UR18][R34.64], R9 ;  /* 0x0000000922007986 */ /* 0x0001e2000c101512 */
[-C--:B------:R-:W-:Y:S02]  /*3490*/  LEA.HI.X.SX32 R47, R47, R13.reuse, 0x1, P5 ;  /* 0x0000000d2f2f7211 */ /* 0x080fe400028f0eff */
[----:B------:R-:W-:Y:S01]  /*34a0*/  LEA.HI.X.SX32 R13, R51, R13, 0x1, P6 ;  /* 0x0000000d330d7211 */ /* 0x000fe200030f0eff */
[----:B------:R-:W-:Y:S01]  /*34b0*/  STG.E.U16 desc[UR18][R36.64], R18 ;  /* 0x0000001224007986 */ /* 0x000fe2000c101512 */
[----:B--2---:R-:W-:-:S02]  /*34c0*/  PRMT R6, R11, 0x7632, R6 ;  /* 0x000076320b067816 */ /* 0x004fc40000000006 */
[----:B------:R-:W-:Y:S01]  /*34d0*/  FSEL R4, R43, -INF , P3 ;  /* 0xff8000002b047808 */ /* 0x000fe20001800000 */
[----:B------:R-:W-:Y:S01]  /*34e0*/  STG.E.U16 desc[UR18][R38.64], R10 ;  /* 0x0000000a26007986 */ /* 0x000fe2000c101512 */
[----:B------:R-:W-:Y:S02]  /*34f0*/  FSEL R48, R48, -INF , P2 ;  /* 0xff80000030307808 */ /* 0x000fe40001000000 */
[----:B------:R-:W-:Y:S01]  /*3500*/  FSEL R49, R49, -INF , P1 ;  /* 0xff80000031317808 */ /* 0x000fe20000800000 */
[----:B------:R-:W-:Y:S01]  /*3510*/  STG.E.U16 desc[UR18][R44.64], R16 ;  /* 0x000000102c007986 */ /* 0x000fe2000c101512 */
[----:B------:R-:W-:Y:S01]  /*3520*/  FSEL R3, R50, -INF , P0 ;  /* 0xff80000032037808 */ /* 0x000fe20000000000 */
[----:B------:R-:W-:Y:S01]  /*3530*/  FFMA R4, R4, 0.69314718246459960938, R77 ;  /* 0x3f31721804047823 */ /* 0x000fe2000000004d */
[----:B------:R-:W-:Y:S01]  /*3540*/  FFMA R5, R48, 0.69314718246459960938, R41 ;  /* 0x3f31721830057823 */ /* 0x000fe20000000029 */
[----:B------:R-:W-:Y:S01]  /*3550*/  STG.E.U16 desc[UR18][R46.64], R11 ;  /* 0x0000000b2e007986 */ /* 0x000fe2000c101512 */
[----:B------:R-:W-:Y:S01]  /*3560*/  FFMA R42, R49, 0.69314718246459960938, R42 ;  /* 0x3f317218312a7823 */ /* 0x000fe2000000002a */
[----:B------:R-:W-:Y:S01]  /*3570*/  LOP3.LUT R14, R14, 0x1f8, RZ, 0xc0, !PT ;  /* 0x000001f80e0e7812 */ /* 0x000fe200078ec0ff */
[----:B------:R-:W-:Y:S01]  /*3580*/  FFMA R43, R3, 0.69314718246459960938, R40 ;  /* 0x3f317218032b7823 */ /* 0x000fe20000000028 */
[----:B------:R-:W-:Y:S01]  /*3590*/  STG.E.U16 desc[UR18][R12.64], R6 ;  /* 0x000000060c007986 */ /* 0x000fe2000c101512 */
[----:B0-----:R-:W0:Y:S01]  /*35a0*/  LDC.64 R8, c[0x0][0x230] ;  /* 0x00008c00ff087b82 */ /* 0x001e220000000a00 */
[C---:B------:R-:W-:Y:S01]  /*35b0*/  SHF.L.U32 R3, R0.reuse, 0x2, RZ ;  /* 0x0000000200037819 */ /* 0x040fe200000006ff */
[----:B------:R-:W-:-:S06]  /*35c0*/  IMAD.HI R0, R0, 0x4, RZ ;  /* 0x0000000400007827 */ /* 0x000fcc00078e02ff */
[----:B------:R-:W-:Y:S06]  /*35d0*/  BAR.SYNC.DEFER_BLOCKING 0x0 ;  /* 0x0000000000007b1d */ /* 0x000fec0000010000 */
[----:B------:R0:W-:Y:S04]  /*35e0*/  STS.64 [R14+UR16], R4 ;  /* 0x000000040e007988 */ /* 0x0001e80008000a10 */
[----:B------:R-:W-:Y:S01]  /*35f0*/  STS.64 [R14+UR16+0x200], R42 ;  /* 0x0002002a0e007988 */ /* 0x000fe20008000a10 */
[----:B------:R-:W-:Y:S01]  /*3600*/  BAR.SYNC.DEFER_BLOCKING 0x0 ;  /* 0x0000000000007b1d */ /* 0x000fe20000010000 */
[----:B0-----:R-:W-:-:S04]  /*3610*/  IADD3 R4, P0, P1, R3, UR6, R8 ;  /* 0x0000000603047c10 */ /* 0x001fc8000f91e008 */
[----:B------:R-:W-:Y:S01]  /*3620*/  IADD3.X R5, R0, UR5, R9, P0, P1 ;  /* 0x0000000500057c10 */ /* 0x000fe200087e2409 */
[----:B------:R-:W0:Y:S04]  /*3630*/  LDS R7, [R2] ;  /* 0x0000000002077984 */ /* 0x000e280000000800 */
[----:B0-----:R-:W-:Y:S01]  /*3640*/  STG.E desc[UR18][R4.64], R7 ;  /* 0x0000000704007986 */ /* 0x001fe2000c101912 */
[----:B------:R-:W-:Y:S05]  /*3650*/  EXIT ;  /* 0x000000000000794d */ /* 0x000fea0003800000 */
.L_x_2:
[----:B------:R-:W-:-:S00]  /*3660*/  BRA `(.L_x_2) ;  /* 0xfffffffc00fc7947 */ /* 0x000fc0000383ffff */
[----:B------:R-:W-:-:S00]  /*3670*/  NOP ;  /* 0x0000000000007918 */ /* 0x000fc00000000000 */
        /* <DEDUP_REMOVED lines=8> */
.L_x_3:


//--------------------- .nv.global.init           --------------------------
	.section	.nv.global.init,"aw",@progbits
.nv.global.init:
	.type		_$_str,@object
	.size		_$_str,(.L_0 - _$_str)
_$_str:
        /*0000*/ 	.byte	0x5f, 0x5f, 0x43, 0x55, 0x44, 0x41, 0x5f, 0x46, 0x54, 0x5a, 0x00
.L_0:


//--------------------- .nv.shared.attn_fwd       --------------------------
	.section	.nv.shared.attn_fwd,"aw",@nobits
	.sectionflags	@""
	.align	16
	.zero		1024


//--------------------- .nv.shared.reserved.0     --------------------------
	.section	.nv.shared.reserved.0,"aw",@nobits
	.weak		__nv_reservedSMEM_offset_0_alias
	.size		__nv_reservedSMEM_offset_0_alias, 0, 0
	.other		__nv_reservedSMEM_offset_0_alias,@"STO_CUDA_RESERVED_SHARED STV_DEFAULT"
__nv_reservedSMEM_offset_0_alias:
	.zero		0


//--------------------- .nv.constant0.attn_fwd    --------------------------
	.section	.nv.constant0.attn_fwd,"a",@progbits
	.sectionflags	@""
	.align	4
.nv.constant0.attn_fwd:
	.zero		664


//--------------------- SYMBOLS --------------------------

	.type		.nv.reservedSmem.offset0,@object
	.size		.nv.reservedSmem.offset0,0x4
